	.target	sm_90a

	.elftype	@"ET_EXEC"


//--------------------- .note.nv.tkinfo           --------------------------
	.section	.note.nv.tkinfo,"",@"SHT_NOTE"
	.sectionflags	@"SHF_NOTE_NV_TKINFO"
	.tkinfo
        /*0018*/ 	.word	0x00000002
        /*0030*/ 	.string	""
        /*0030*/ 	.string	"ptxas"
        /*0030*/ 	.string	"Cuda compilation tools, release 13.0, V13.0.88"
        /*0030*/ 	.string	"Build cuda_13.0.r13.0/compiler.36424714_0"
        /*0030*/ 	.string	"-arch sm_90a -m 64 "



//--------------------- .note.nv.cuinfo           --------------------------
	.section	.note.nv.cuinfo,"",@"SHT_NOTE"
	.sectionflags	@"SHF_NOTE_NV_CUINFO"
        /*0018*/ 	.short	0x0002
        /*001a*/ 	.short	0x005a
        /*001c*/ 	.short	0x0082
	.zero		2


//--------------------- .nv.info                  --------------------------
	.section	.nv.info,"",@"SHT_CUDA_INFO"
	.align	4


	//----- nvinfo : EIATTR_REGCOUNT
	.align		4
        /*0000*/ 	.byte	0x04, 0x2f
        /*0002*/ 	.short	(.L_15 - .L_14)
	.align		4
.L_14:
        /*0004*/ 	.word	index@(_ZN7cutlass13device_kernelINS_4gemm6kernel13GemmUniversalIN4cute5tupleIJiiiiEEENS1_10collective13CollectiveMmaINS1_34MainloopSm90TmaGmmaWarpSpecializedILi3ENS5_IJNS4_1CILi1EEESB_SB_EEENS1_35KernelTmaWarpSpecializedCooperativeEEENS5_IJNSA_ILi128EEESF_NSA_ILi64EEEEEENS_6half_tENS5_IJlSB_lEEESI_SJ_NS4_8TiledMMAINS4_8MMA_AtomIJNS4_4SM904GMMA26MMA_64x128x16_F32F16F16_SSILNSN_5MajorE0ELSP_0ELNSN_7ScaleInE1ELSQ_1EEEEEENS4_6LayoutINS5_IJNSA_ILi2EEESB_SB_EEENS5_IJSB_NSA_ILi0EEESW_EEEEENS5_IJNS4_10UnderscoreESZ_SZ_EEEEENS4_13SM90_TMA_LOADENS4_14ComposedLayoutINS4_7SwizzleILi3ELi4ELi3EEENS4_18smem_ptr_flag_bitsILi16EEENST_INS5_IJNSA_ILi8EEESG_EEENS5_IJSG_SB_EEEEEEEvNS4_8identityES12_S1C_vS1D_EENS_8epilogue10collective6detail29Sm90TmaWarpSpecializedAdapterINS1G_15DefaultEpilogueISI_SJ_SJ_NS1F_6thread17LinearCombinationISI_Li1EffLNS1K_9ScaleType4KindE0ELNS_15FloatRoundStyleE2ESI_EENS1_15EpilogueDefaultEEEEEvvEEEEvNT_6ParamsE)
        /*0008*/ 	.word	0x000000a8


	//----- nvinfo : EIATTR_FRAME_SIZE
	.align		4
.L_15:
        /*000c*/ 	.byte	0x04, 0x11
        /*000e*/ 	.short	(.L_17 - .L_16)
	.align		4
.L_16:
        /*0010*/ 	.word	index@(_ZN7cutlass13device_kernelINS_4gemm6kernel13GemmUniversalIN4cute5tupleIJiiiiEEENS1_10collective13CollectiveMmaINS1_34MainloopSm90TmaGmmaWarpSpecializedILi3ENS5_IJNS4_1CILi1EEESB_SB_EEENS1_35KernelTmaWarpSpecializedCooperativeEEENS5_IJNSA_ILi128EEESF_NSA_ILi64EEEEEENS_6half_tENS5_IJlSB_lEEESI_SJ_NS4_8TiledMMAINS4_8MMA_AtomIJNS4_4SM904GMMA26MMA_64x128x16_F32F16F16_SSILNSN_5MajorE0ELSP_0ELNSN_7ScaleInE1ELSQ_1EEEEEENS4_6LayoutINS5_IJNSA_ILi2EEESB_SB_EEENS5_IJSB_NSA_ILi0EEESW_EEEEENS5_IJNS4_10UnderscoreESZ_SZ_EEEEENS4_13SM90_TMA_LOADENS4_14ComposedLayoutINS4_7SwizzleILi3ELi4ELi3EEENS4_18smem_ptr_flag_bitsILi16EEENST_INS5_IJNSA_ILi8EEESG_EEENS5_IJSG_SB_EEEEEEEvNS4_8identityES12_S1C_vS1D_EENS_8epilogue10collective6detail29Sm90TmaWarpSpecializedAdapterINS1G_15DefaultEpilogueISI_SJ_SJ_NS1F_6thread17LinearCombinationISI_Li1EffLNS1K_9ScaleType4KindE0ELNS_15FloatRoundStyleE2ESI_EENS1_15EpilogueDefaultEEEEEvvEEEEvNT_6ParamsE)
        /*0014*/ 	.word	0x00000000


	//----- nvinfo : EIATTR_MIN_STACK_SIZE
	.align		4
.L_17:
        /*0018*/ 	.byte	0x04, 0x12
        /*001a*/ 	.short	(.L_19 - .L_18)
	.align		4
.L_18:
        /*001c*/ 	.word	index@(_ZN7cutlass13device_kernelINS_4gemm6kernel13GemmUniversalIN4cute5tupleIJiiiiEEENS1_10collective13CollectiveMmaINS1_34MainloopSm90TmaGmmaWarpSpecializedILi3ENS5_IJNS4_1CILi1EEESB_SB_EEENS1_35KernelTmaWarpSpecializedCooperativeEEENS5_IJNSA_ILi128EEESF_NSA_ILi64EEEEEENS_6half_tENS5_IJlSB_lEEESI_SJ_NS4_8TiledMMAINS4_8MMA_AtomIJNS4_4SM904GMMA26MMA_64x128x16_F32F16F16_SSILNSN_5MajorE0ELSP_0ELNSN_7ScaleInE1ELSQ_1EEEEEENS4_6LayoutINS5_IJNSA_ILi2EEESB_SB_EEENS5_IJSB_NSA_ILi0EEESW_EEEEENS5_IJNS4_10UnderscoreESZ_SZ_EEEEENS4_13SM90_TMA_LOADENS4_14ComposedLayoutINS4_7SwizzleILi3ELi4ELi3EEENS4_18smem_ptr_flag_bitsILi16EEENST_INS5_IJNSA_ILi8EEESG_EEENS5_IJSG_SB_EEEEEEEvNS4_8identityES12_S1C_vS1D_EENS_8epilogue10collective6detail29Sm90TmaWarpSpecializedAdapterINS1G_15DefaultEpilogueISI_SJ_SJ_NS1F_6thread17LinearCombinationISI_Li1EffLNS1K_9ScaleType4KindE0ELNS_15FloatRoundStyleE2ESI_EENS1_15EpilogueDefaultEEEEEvvEEEEvNT_6ParamsE)
        /*0020*/ 	.word	0x00000000
.L_19:


//--------------------- .nv.compat                --------------------------
	.section	.nv.compat,"",@"SHT_CUDA_COMPAT_INFO"
	.align	4
        /*0000*/ 	.byte	0x02, 0x09, 0x01, 0x00, 0x02, 0x02, 0x04, 0x00, 0x02, 0x05, 0x05, 0x00, 0x03, 0x07, 0x01, 0x01
        /*0010*/ 	.byte	0x02, 0x03, 0x01, 0x00, 0x02, 0x06, 0x01, 0x00, 0x04, 0x0b, 0x08, 0x00, 0x00, 0x00, 0x00, 0x00
        /*0020*/ 	.byte	0x00, 0x00, 0x00, 0x00


//--------------------- .nv.info._ZN7cutlass13device_kernelINS_4gemm6kernel13GemmUniversalIN4cute5tupleIJiiiiEEENS1_10collective13CollectiveMmaINS1_34MainloopSm90TmaGmmaWarpSpecializedILi3ENS5_IJNS4_1CILi1EEESB_SB_EEENS1_35KernelTmaWarpSpecializedCooperativeEEENS5_IJNSA_ILi128EEESF_NSA_ILi64EEEEEENS_6half_tENS5_IJlSB_lEEESI_SJ_NS4_8TiledMMAINS4_8MMA_AtomIJNS4_4SM904GMMA26MMA_64x128x16_F32F16F16_SSILNSN_5MajorE0ELSP_0ELNSN_7ScaleInE1ELSQ_1EEEEEENS4_6LayoutINS5_IJNSA_ILi2EEESB_SB_EEENS5_IJSB_NSA_ILi0EEESW_EEEEENS5_IJNS4_10UnderscoreESZ_SZ_EEEEENS4_13SM90_TMA_LOADENS4_14ComposedLayoutINS4_7SwizzleILi3ELi4ELi3EEENS4_18smem_ptr_flag_bitsILi16EEENST_INS5_IJNSA_ILi8EEESG_EEENS5_IJSG_SB_EEEEEEEvNS4_8identityES12_S1C_vS1D_EENS_8epilogue10collective6detail29Sm90TmaWarpSpecializedAdapterINS1G_15DefaultEpilogueISI_SJ_SJ_NS1F_6thread17LinearCombinationISI_Li1EffLNS1K_9ScaleType4KindE0ELNS_15FloatRoundStyleE2ESI_EENS1_15EpilogueDefaultEEEEEvvEEEEvNT_6ParamsE --------------------------
	.section	.nv.info._ZN7cutlass13device_kernelINS_4gemm6kernel13GemmUniversalIN4cute5tupleIJiiiiEEENS1_10collective13CollectiveMmaINS1_34MainloopSm90TmaGmmaWarpSpecializedILi3ENS5_IJNS4_1CILi1EEESB_SB_EEENS1_35KernelTmaWarpSpecializedCooperativeEEENS5_IJNSA_ILi128EEESF_NSA_ILi64EEEEEENS_6half_tENS5_IJlSB_lEEESI_SJ_NS4_8TiledMMAINS4_8MMA_AtomIJNS4_4SM904GMMA26MMA_64x128x16_F32F16F16_SSILNSN_5MajorE0ELSP_0ELNSN_7ScaleInE1ELSQ_1EEEEEENS4_6LayoutINS5_IJNSA_ILi2EEESB_SB_EEENS5_IJSB_NSA_ILi0EEESW_EEEEENS5_IJNS4_10UnderscoreESZ_SZ_EEEEENS4_13SM90_TMA_LOADENS4_14ComposedLayoutINS4_7SwizzleILi3ELi4ELi3EEENS4_18smem_ptr_flag_bitsILi16EEENST_INS5_IJNSA_ILi8EEESG_EEENS5_IJSG_SB_EEEEEEEvNS4_8identityES12_S1C_vS1D_EENS_8epilogue10collective6detail29Sm90TmaWarpSpecializedAdapterINS1G_15DefaultEpilogueISI_SJ_SJ_NS1F_6thread17LinearCombinationISI_Li1EffLNS1K_9ScaleType4KindE0ELNS_15FloatRoundStyleE2ESI_EENS1_15EpilogueDefaultEEEEEvvEEEEvNT_6ParamsE,"",@"SHT_CUDA_INFO"
	.sectionflags	@""
	.align	4


	//----- nvinfo : EIATTR_CUDA_API_VERSION
	.align		4
        /*0000*/ 	.byte	0x04, 0x37
        /*0002*/ 	.short	(.L_21 - .L_20)
.L_20:
        /*0004*/ 	.word	0x00000082


	//----- nvinfo : EIATTR_KPARAM_INFO
	.align		4
.L_21:
        /*0008*/ 	.byte	0x04, 0x17
        /*000a*/ 	.short	(.L_23 - .L_22)
.L_22:
        /*000c*/ 	.word	0x00000000
        /*0010*/ 	.short	0x0000
        /*0012*/ 	.short	0x0070
        /*0014*/ 	.byte	0x00, 0xf0, 0x01, 0x10


	//----- nvinfo : EIATTR_SPARSE_MMA_MASK
	.align		4
.L_23:
        /*0018*/ 	.byte	0x03, 0x50
        /*001a*/ 	.short	0x0000


	//----- nvinfo : EIATTR_MAXREG_COUNT
	.align		4
        /*001c*/ 	.byte	0x03, 0x1b
        /*001e*/ 	.short	0x00a8


	//----- nvinfo : EIATTR_NUM_BARRIERS
	.align		4
        /*0020*/ 	.byte	0x02, 0x4c
        /*0022*/ 	.byte	0x01
	.zero		1


	//----- nvinfo : EIATTR_EXTERNS
	.align		4
        /*0024*/ 	.byte	0x04, 0x0f
        /*0026*/ 	.short	(.L_25 - .L_24)


	//   ....[0]....
	.align		4
.L_24:
        /*0028*/ 	.word	index@(__assertfail)


	//----- nvinfo : EIATTR_MERCURY_ISA_VERSION
	.align		4
.L_25:
        /*002c*/ 	.byte	0x03, 0x5f
        /*002e*/ 	.short	0x0101


	//----- nvinfo : EIATTR_INT_WARP_WIDE_INSTR_OFFSETS
	.align		4
        /*0030*/ 	.byte	0x04, 0x31
        /*0032*/ 	.short	(.L_27 - .L_26)


	//   ....[0]....
.L_26:
        /*0034*/ 	.word	0x000003d0


	//   ....[1]....
        /*0038*/ 	.word	0x000003e0


	//   ....[2]....
        /*003c*/ 	.word	0x000004a0


	//----- nvinfo : EIATTR_COOP_GROUP_MASK_REGIDS
	.align		4
.L_27:
        /*0040*/ 	.byte	0x04, 0x29
        /*0042*/ 	.short	(.L_29 - .L_28)


	//   ....[0]....
.L_28:
        /*0044*/ 	.word	0xffffffff


	//   ....[1]....
        /*0048*/ 	.word	0xffffffff


	//   ....[2]....
        /*004c*/ 	.word	0xffffffff


	//   ....[3]....
        /*0050*/ 	.word	0xffffffff


	//   ....[4]....
        /*0054*/ 	.word	0xffffffff


	//----- nvinfo : EIATTR_COOP_GROUP_INSTR_OFFSETS
	.align		4
.L_29:
        /*0058*/ 	.byte	0x04, 0x28
        /*005a*/ 	.short	(.L_31 - .L_30)


	//   ....[0]....
.L_30:
        /*005c*/ 	.word	0x00000060


	//   ....[1]....
        /*0060*/ 	.word	0x00000070


	//   ....[2]....
        /*0064*/ 	.word	0x00000130


	//   ....[3]....
        /*0068*/ 	.word	0x000002a0


	//   ....[4]....
        /*006c*/ 	.word	0x000011a0


	//----- nvinfo : EIATTR_REG_RECONFIG
	.align		4
.L_31:
        /*0070*/ 	.byte	0x01, 0x54
	.zero		2


	//----- nvinfo : EIATTR_SYSCALL_OFFSETS
	.align		4
        /*0074*/ 	.byte	0x04, 0x46
        /*0076*/ 	.short	(.L_33 - .L_32)


	//   ....[0]....
.L_32:
        /*0078*/ 	.word	0x00001390


	//----- nvinfo : EIATTR_MBARRIER_INSTR_OFFSETS
	.align		4
.L_33:
        /*007c*/ 	.byte	0x04, 0x39
        /*007e*/ 	.short	(.L_35 - .L_34)


	//   ....[0]....
.L_34:
        /*0080*/ 	.word	0x00000230
        /*0084*/ 	.word	0x000000ff
        /*0088*/ 	.word	0x00000000
        /*008c*/ 	.short	0x0100
        /*008e*/ 	.byte	0x08
	.zero		1


	//   ....[1]....
        /*0090*/ 	.word	0x00000240
        /*0094*/ 	.word	0x000000ff
        /*0098*/ 	.word	0x00000018
        /*009c*/ 	.short	0x0100
        /*009e*/ 	.byte	0x08
	.zero		1


	//   ....[2]....
        /*00a0*/ 	.word	0x00000250
        /*00a4*/ 	.word	0x000000ff
        /*00a8*/ 	.word	0x00000008
        /*00ac*/ 	.short	0x0100
        /*00ae*/ 	.byte	0x08
	.zero		1


	//   ....[3]....
        /*00b0*/ 	.word	0x00000260
        /*00b4*/ 	.word	0x000000ff
        /*00b8*/ 	.word	0x00000020
        /*00bc*/ 	.short	0x0100
        /*00be*/ 	.byte	0x08
	.zero		1


	//   ....[4]....
        /*00c0*/ 	.word	0x00000270
        /*00c4*/ 	.word	0x000000ff
        /*00c8*/ 	.word	0x00000010
        /*00cc*/ 	.short	0x0100
        /*00ce*/ 	.byte	0x08
	.zero		1


	//   ....[5]....
        /*00d0*/ 	.word	0x00000280
        /*00d4*/ 	.word	0x000000ff
        /*00d8*/ 	.word	0x00000028
        /*00dc*/ 	.short	0x0100
        /*00de*/ 	.byte	0x08
	.zero		1


	//   ....[6]....
        /*00e0*/ 	.word	0x00000520
        /*00e4*/ 	.word	0x000000ff
        /*00e8*/ 	.word	0x00000040
        /*00ec*/ 	.short	0x0100
        /*00ee*/ 	.byte	0x08
	.zero		1


	//   ....[7]....
        /*00f0*/ 	.word	0x000005a0
        /*00f4*/ 	.word	0x000000ff
        /*00f8*/ 	.word	0x00000048
        /*00fc*/ 	.short	0x0100
        /*00fe*/ 	.byte	0x08
	.zero		1


	//   ....[8]....
        /*0100*/ 	.word	0x00001410
        /*0104*/ 	.word	0x00000003
        /*0108*/ 	.word	0x00000000
        /*010c*/ 	.short	0x010a
        /*010e*/ 	.byte	0x3f
	.zero		1


	//   ....[9]....
        /*0110*/ 	.word	0x00001470
        /*0114*/ 	.word	0x00000003
        /*0118*/ 	.word	0x00000000
        /*011c*/ 	.short	0x010a
        /*011e*/ 	.byte	0x3f
	.zero		1


	//   ....[10]....
        /*0120*/ 	.word	0x000017c0
        /*0124*/ 	.word	0x000000ff
        /*0128*/ 	.word	0x00000000
        /*012c*/ 	.short	0x010a
        /*012e*/ 	.byte	0x07
	.zero		1


	//   ....[11]....
        /*0130*/ 	.word	0x00001800
        /*0134*/ 	.word	0x000000ff
        /*0138*/ 	.word	0x00000000
        /*013c*/ 	.short	0x010a
        /*013e*/ 	.byte	0x07
	.zero		1


	//   ....[12]....
        /*0140*/ 	.word	0x00001a60
        /*0144*/ 	.word	0x000000ff
        /*0148*/ 	.word	0x00000000
        /*014c*/ 	.short	0x0101
        /*014e*/ 	.byte	0x07
	.zero		1


	//   ....[13]....
        /*0150*/ 	.word	0x00001c40
        /*0154*/ 	.word	0x000000ff
        /*0158*/ 	.word	0x00000000
        /*015c*/ 	.short	0x0101
        /*015e*/ 	.byte	0x06
	.zero		1


	//   ....[14]....
        /*0160*/ 	.word	0x00006e00
        /*0164*/ 	.word	0x0000000e
        /*0168*/ 	.word	0x00000018
        /*016c*/ 	.short	0x010a
        /*016e*/ 	.byte	0x3f
	.zero		1


	//   ....[15]....
        /*0170*/ 	.word	0x00007170
        /*0174*/ 	.word	0x00000006
        /*0178*/ 	.word	0x00000048
        /*017c*/ 	.short	0x0101
        /*017e*/ 	.byte	0x3f
	.zero		1


	//   ....[16]....
        /*0180*/ 	.word	0x00007890
        /*0184*/ 	.word	0x00000007
        /*0188*/ 	.word	0x00000000
        /*018c*/ 	.short	0x010a
        /*018e*/ 	.byte	0x3f
	.zero		1


	//   ....[17]....
        /*0190*/ 	.word	0x00007910
        /*0194*/ 	.word	0x00000009
        /*0198*/ 	.word	0x00000000
        /*019c*/ 	.short	0x010a
        /*019e*/ 	.byte	0x3f
	.zero		1


	//   ....[18]....
        /*01a0*/ 	.word	0x000079a0
        /*01a4*/ 	.word	0x00000003
        /*01a8*/ 	.word	0x00000000
        /*01ac*/ 	.short	0x010a
        /*01ae*/ 	.byte	0x3f
	.zero		1


	//   ....[19]....
        /*01b0*/ 	.word	0x00007a00
        /*01b4*/ 	.word	0x00000003
        /*01b8*/ 	.word	0x00000000
        /*01bc*/ 	.short	0x010a
        /*01be*/ 	.byte	0x3f
	.zero		1


	//   ....[20]....
        /*01c0*/ 	.word	0x00007a60
        /*01c4*/ 	.word	0x00000004
        /*01c8*/ 	.word	0x00000000
        /*01cc*/ 	.short	0x010a
        /*01ce*/ 	.byte	0x3f
	.zero		1


	//   ....[21]....
        /*01d0*/ 	.word	0x00007b30
        /*01d4*/ 	.word	0x0000000e
        /*01d8*/ 	.word	0x00000018
        /*01dc*/ 	.short	0x010a
        /*01de*/ 	.byte	0x3f
	.zero		1


	//   ....[22]....
        /*01e0*/ 	.word	0x00007c00
        /*01e4*/ 	.word	0x00000007
        /*01e8*/ 	.word	0x00000000
        /*01ec*/ 	.short	0x010a
        /*01ee*/ 	.byte	0x3f
	.zero		1


	//   ....[23]....
        /*01f0*/ 	.word	0x00007c50
        /*01f4*/ 	.word	0x00000009
        /*01f8*/ 	.word	0x00000000
        /*01fc*/ 	.short	0x010a
        /*01fe*/ 	.byte	0x3f
	.zero		1


	//----- nvinfo : EIATTR_NUM_MBARRIERS
	.align		4
.L_35:
        /*0200*/ 	.byte	0x03, 0x38
        /*0202*/ 	.short	0x0008


	//----- nvinfo : EIATTR_EXIT_INSTR_OFFSETS
	.align		4
        /*0204*/ 	.byte	0x04, 0x1c
        /*0206*/ 	.short	(.L_37 - .L_36)


	//   ....[0]....
.L_36:
        /*0208*/ 	.word	0x00000640


	//   ....[1]....
        /*020c*/ 	.word	0x00000f00


	//   ....[2]....
        /*0210*/ 	.word	0x000064e0


	//   ....[3]....
        /*0214*/ 	.word	0x00006b10


	//   ....[4]....
        /*0218*/ 	.word	0x000079f0


	//----- nvinfo : EIATTR_MAX_THREADS
	.align		4
.L_37:
        /*021c*/ 	.byte	0x04, 0x05
        /*021e*/ 	.short	(.L_39 - .L_38)
.L_38:
        /*0220*/ 	.word	0x00000180
        /*0224*/ 	.word	0x00000001
        /*0228*/ 	.word	0x00000001


	//----- nvinfo : EIATTR_CRS_STACK_SIZE
	.align		4
.L_39:
        /*022c*/ 	.byte	0x04, 0x1e
        /*022e*/ 	.short	(.L_41 - .L_40)
.L_40:
        /*0230*/ 	.word	0x00000000


	//----- nvinfo : EIATTR_CBANK_PARAM_SIZE
	.align		4
.L_41:
        /*0234*/ 	.byte	0x03, 0x19
        /*0236*/ 	.short	0x0470


	//----- nvinfo : EIATTR_PARAM_CBANK
	.align		4
        /*0238*/ 	.byte	0x04, 0x0a
        /*023a*/ 	.short	(.L_43 - .L_42)
	.align		4
.L_42:
        /*023c*/ 	.word	index@(.nv.constant0._ZN7cutlass13device_kernelINS_4gemm6kernel13GemmUniversalIN4cute5tupleIJiiiiEEENS1_10collective13CollectiveMmaINS1_34MainloopSm90TmaGmmaWarpSpecializedILi3ENS5_IJNS4_1CILi1EEESB_SB_EEENS1_35KernelTmaWarpSpecializedCooperativeEEENS5_IJNSA_ILi128EEESF_NSA_ILi64EEEEEENS_6half_tENS5_IJlSB_lEEESI_SJ_NS4_8TiledMMAINS4_8MMA_AtomIJNS4_4SM904GMMA26MMA_64x128x16_F32F16F16_SSILNSN_5MajorE0ELSP_0ELNSN_7ScaleInE1ELSQ_1EEEEEENS4_6LayoutINS5_IJNSA_ILi2EEESB_SB_EEENS5_IJSB_NSA_ILi0EEESW_EEEEENS5_IJNS4_10UnderscoreESZ_SZ_EEEEENS4_13SM90_TMA_LOADENS4_14ComposedLayoutINS4_7SwizzleILi3ELi4ELi3EEENS4_18smem_ptr_flag_bitsILi16EEENST_INS5_IJNSA_ILi8EEESG_EEENS5_IJSG_SB_EEEEEEEvNS4_8identityES12_S1C_vS1D_EENS_8epilogue10collective6detail29Sm90TmaWarpSpecializedAdapterINS1G_15DefaultEpilogueISI_SJ_SJ_NS1F_6thread17LinearCombinationISI_Li1EffLNS1K_9ScaleType4KindE0ELNS_15FloatRoundStyleE2ESI_EENS1_15EpilogueDefaultEEEEEvvEEEEvNT_6ParamsE)
        /*0240*/ 	.short	0x0210
        /*0242*/ 	.short	0x0470


	//----- nvinfo : EIATTR_SW_WAR
	.align		4
.L_43:
        /*0244*/ 	.byte	0x04, 0x36
        /*0246*/ 	.short	(.L_45 - .L_44)
.L_44:
        /*0248*/ 	.word	0x00000008
.L_45:


//--------------------- .nv.callgraph             --------------------------
	.section	.nv.callgraph,"",@"SHT_CUDA_CALLGRAPH"
	.align	4
	.sectionentsize	8
	.align		4
        /*0000*/ 	.word	0x00000000
	.align		4
        /*0004*/ 	.word	0xffffffff
	.align		4
        /*0008*/ 	.word	index@(_ZN7cutlass13device_kernelINS_4gemm6kernel13GemmUniversalIN4cute5tupleIJiiiiEEENS1_10collective13CollectiveMmaINS1_34MainloopSm90TmaGmmaWarpSpecializedILi3ENS5_IJNS4_1CILi1EEESB_SB_EEENS1_35KernelTmaWarpSpecializedCooperativeEEENS5_IJNSA_ILi128EEESF_NSA_ILi64EEEEEENS_6half_tENS5_IJlSB_lEEESI_SJ_NS4_8TiledMMAINS4_8MMA_AtomIJNS4_4SM904GMMA26MMA_64x128x16_F32F16F16_SSILNSN_5MajorE0ELSP_0ELNSN_7ScaleInE1ELSQ_1EEEEEENS4_6LayoutINS5_IJNSA_ILi2EEESB_SB_EEENS5_IJSB_NSA_ILi0EEESW_EEEEENS5_IJNS4_10UnderscoreESZ_SZ_EEEEENS4_13SM90_TMA_LOADENS4_14ComposedLayoutINS4_7SwizzleILi3ELi4ELi3EEENS4_18smem_ptr_flag_bitsILi16EEENST_INS5_IJNSA_ILi8EEESG_EEENS5_IJSG_SB_EEEEEEEvNS4_8identityES12_S1C_vS1D_EENS_8epilogue10collective6detail29Sm90TmaWarpSpecializedAdapterINS1G_15DefaultEpilogueISI_SJ_SJ_NS1F_6thread17LinearCombinationISI_Li1EffLNS1K_9ScaleType4KindE0ELNS_15FloatRoundStyleE2ESI_EENS1_15EpilogueDefaultEEEEEvvEEEEvNT_6ParamsE)
	.align		4
        /*000c*/ 	.word	index@(__assertfail)
	.align		4
        /*0010*/ 	.word	0x00000000
	.align		4
        /*0014*/ 	.word	0xfffffffe
	.align		4
        /*0018*/ 	.word	0x00000000
	.align		4
        /*001c*/ 	.word	0xfffffffd
	.align		4
        /*0020*/ 	.word	0x00000000
	.align		4
        /*0024*/ 	.word	0xfffffffc


//--------------------- .nv.constant4             --------------------------
	.section	.nv.constant4,"a",@progbits
	.align	8
	.align		8
.nv.constant4:
        /*0000*/ 	.dword	__assertfail
	.align		8
        /*0008*/ 	.dword	__unnamed_1
	.align		8
        /*0010*/ 	.dword	_ZN40_INTERNAL_4cccd0d0_4_k_cu_5a930b8c_184744cuda3std3__45__cpo5beginE
	.align		8
        /*0018*/ 	.dword	_ZN40_INTERNAL_4cccd0d0_4_k_cu_5a930b8c_184744cuda3std3__45__cpo3endE
	.align		8
        /*0020*/ 	.dword	_ZN40_INTERNAL_4cccd0d0_4_k_cu_5a930b8c_184744cuda3std3__45__cpo6cbeginE
	.align		8
        /*0028*/ 	.dword	_ZN40_INTERNAL_4cccd0d0_4_k_cu_5a930b8c_184744cuda3std3__45__cpo4cendE
	.align		8
        /*0030*/ 	.dword	_ZN40_INTERNAL_4cccd0d0_4_k_cu_5a930b8c_184744cuda3std3__442_GLOBAL__N__4cccd0d0_4_k_cu_5a930b8c_184746ignoreE
	.align		8
        /*0038*/ 	.dword	_ZN40_INTERNAL_4cccd0d0_4_k_cu_5a930b8c_184744cuda3std3__419piecewise_constructE
	.align		8
        /*0040*/ 	.dword	_ZN40_INTERNAL_4cccd0d0_4_k_cu_5a930b8c_184744cuda3std3__48in_placeE
	.align		8
        /*0048*/ 	.dword	_ZN40_INTERNAL_4cccd0d0_4_k_cu_5a930b8c_184744cuda3std6ranges3__45__cpo4swapE
	.align		8
        /*0050*/ 	.dword	_ZN40_INTERNAL_4cccd0d0_4_k_cu_5a930b8c_184744cuda3std6ranges3__45__cpo9iter_moveE
	.align		8
        /*0058*/ 	.dword	_ZN40_INTERNAL_4cccd0d0_4_k_cu_5a930b8c_184744cute7productE
	.align		8
        /*0060*/ 	.dword	_ZN40_INTERNAL_4cccd0d0_4_k_cu_5a930b8c_184744cute1_E
	.align		8
        /*0068*/ 	.dword	$str$22
	.align		8
        /*0070*/ 	.dword	$str$23


//--------------------- .text._ZN7cutlass13device_kernelINS_4gemm6kernel13GemmUniversalIN4cute5tupleIJiiiiEEENS1_10collective13CollectiveMmaINS1_34MainloopSm90TmaGmmaWarpSpecializedILi3ENS5_IJNS4_1CILi1EEESB_SB_EEENS1_35KernelTmaWarpSpecializedCooperativeEEENS5_IJNSA_ILi128EEESF_NSA_ILi64EEEEEENS_6half_tENS5_IJlSB_lEEESI_SJ_NS4_8TiledMMAINS4_8MMA_AtomIJNS4_4SM904GMMA26MMA_64x128x16_F32F16F16_SSILNSN_5MajorE0ELSP_0ELNSN_7ScaleInE1ELSQ_1EEEEEENS4_6LayoutINS5_IJNSA_ILi2EEESB_SB_EEENS5_IJSB_NSA_ILi0EEESW_EEEEENS5_IJNS4_10UnderscoreESZ_SZ_EEEEENS4_13SM90_TMA_LOADENS4_14ComposedLayoutINS4_7SwizzleILi3ELi4ELi3EEENS4_18smem_ptr_flag_bitsILi16EEENST_INS5_IJNSA_ILi8EEESG_EEENS5_IJSG_SB_EEEEEEEvNS4_8identityES12_S1C_vS1D_EENS_8epilogue10collective6detail29Sm90TmaWarpSpecializedAdapterINS1G_15DefaultEpilogueISI_SJ_SJ_NS1F_6thread17LinearCombinationISI_Li1EffLNS1K_9ScaleType4KindE0ELNS_15FloatRoundStyleE2ESI_EENS1_15EpilogueDefaultEEEEEvvEEEEvNT_6ParamsE --------------------------
	.section	.text._ZN7cutlass13device_kernelINS_4gemm6kernel13GemmUniversalIN4cute5tupleIJiiiiEEENS1_10collective13CollectiveMmaINS1_34MainloopSm90TmaGmmaWarpSpecializedILi3ENS5_IJNS4_1CILi1EEESB_SB_EEENS1_35KernelTmaWarpSpecializedCooperativeEEENS5_IJNSA_ILi128EEESF_NSA_ILi64EEEEEENS_6half_tENS5_IJlSB_lEEESI_SJ_NS4_8TiledMMAINS4_8MMA_AtomIJNS4_4SM904GMMA26MMA_64x128x16_F32F16F16_SSILNSN_5MajorE0ELSP_0ELNSN_7ScaleInE1ELSQ_1EEEEEENS4_6LayoutINS5_IJNSA_ILi2EEESB_SB_EEENS5_IJSB_NSA_ILi0EEESW_EEEEENS5_IJNS4_10UnderscoreESZ_SZ_EEEEENS4_13SM90_TMA_LOADENS4_14ComposedLayoutINS4_7SwizzleILi3ELi4ELi3EEENS4_18smem_ptr_flag_bitsILi16EEENST_INS5_IJNSA_ILi8EEESG_EEENS5_IJSG_SB_EEEEEEEvNS4_8identityES12_S1C_vS1D_EENS_8epilogue10collective6detail29Sm90TmaWarpSpecializedAdapterINS1G_15DefaultEpilogueISI_SJ_SJ_NS1F_6thread17LinearCombinationISI_Li1EffLNS1K_9ScaleType4KindE0ELNS_15FloatRoundStyleE2ESI_EENS1_15EpilogueDefaultEEEEEvvEEEEvNT_6ParamsE,"ax",@progbits
	.align	128
.text._ZN7cutlass13device_kernelINS_4gemm6kernel13GemmUniversalIN4cute5tupleIJiiiiEEENS1_10collective13CollectiveMmaINS1_34MainloopSm90TmaGmmaWarpSpecializedILi3ENS5_IJNS4_1CILi1EEESB_SB_EEENS1_35KernelTmaWarpSpecializedCooperativeEEENS5_IJNSA_ILi128EEESF_NSA_ILi64EEEEEENS_6half_tENS5_IJlSB_lEEESI_SJ_NS4_8TiledMMAINS4_8MMA_AtomIJNS4_4SM904GMMA26MMA_64x128x16_F32F16F16_SSILNSN_5MajorE0ELSP_0ELNSN_7ScaleInE1ELSQ_1EEEEEENS4_6LayoutINS5_IJNSA_ILi2EEESB_SB_EEENS5_IJSB_NSA_ILi0EEESW_EEEEENS5_IJNS4_10UnderscoreESZ_SZ_EEEEENS4_13SM90_TMA_LOADENS4_14ComposedLayoutINS4_7SwizzleILi3ELi4ELi3EEENS4_18smem_ptr_flag_bitsILi16EEENST_INS5_IJNSA_ILi8EEESG_EEENS5_IJSG_SB_EEEEEEEvNS4_8identityES12_S1C_vS1D_EENS_8epilogue10collective6detail29Sm90TmaWarpSpecializedAdapterINS1G_15DefaultEpilogueISI_SJ_SJ_NS1F_6thread17LinearCombinationISI_Li1EffLNS1K_9ScaleType4KindE0ELNS_15FloatRoundStyleE2ESI_EENS1_15EpilogueDefaultEEEEEvvEEEEvNT_6ParamsE:
        .type           _ZN7cutlass13device_kernelINS_4gemm6kernel13GemmUniversalIN4cute5tupleIJiiiiEEENS1_10collective13CollectiveMmaINS1_34MainloopSm90TmaGmmaWarpSpecializedILi3ENS5_IJNS4_1CILi1EEESB_SB_EEENS1_35KernelTmaWarpSpecializedCooperativeEEENS5_IJNSA_ILi128EEESF_NSA_ILi64EEEEEENS_6half_tENS5_IJlSB_lEEESI_SJ_NS4_8TiledMMAINS4_8MMA_AtomIJNS4_4SM904GMMA26MMA_64x128x16_F32F16F16_SSILNSN_5MajorE0ELSP_0ELNSN_7ScaleInE1ELSQ_1EEEEEENS4_6LayoutINS5_IJNSA_ILi2EEESB_SB_EEENS5_IJSB_NSA_ILi0EEESW_EEEEENS5_IJNS4_10UnderscoreESZ_SZ_EEEEENS4_13SM90_TMA_LOADENS4_14ComposedLayoutINS4_7SwizzleILi3ELi4ELi3EEENS4_18smem_ptr_flag_bitsILi16EEENST_INS5_IJNSA_ILi8EEESG_EEENS5_IJSG_SB_EEEEEEEvNS4_8identityES12_S1C_vS1D_EENS_8epilogue10collective6detail29Sm90TmaWarpSpecializedAdapterINS1G_15DefaultEpilogueISI_SJ_SJ_NS1F_6thread17LinearCombinationISI_Li1EffLNS1K_9ScaleType4KindE0ELNS_15FloatRoundStyleE2ESI_EENS1_15EpilogueDefaultEEEEEvvEEEEvNT_6ParamsE,@function
        .size           _ZN7cutlass13device_kernelINS_4gemm6kernel13GemmUniversalIN4cute5tupleIJiiiiEEENS1_10collective13CollectiveMmaINS1_34MainloopSm90TmaGmmaWarpSpecializedILi3ENS5_IJNS4_1CILi1EEESB_SB_EEENS1_35KernelTmaWarpSpecializedCooperativeEEENS5_IJNSA_ILi128EEESF_NSA_ILi64EEEEEENS_6half_tENS5_IJlSB_lEEESI_SJ_NS4_8TiledMMAINS4_8MMA_AtomIJNS4_4SM904GMMA26MMA_64x128x16_F32F16F16_SSILNSN_5MajorE0ELSP_0ELNSN_7ScaleInE1ELSQ_1EEEEEENS4_6LayoutINS5_IJNSA_ILi2EEESB_SB_EEENS5_IJSB_NSA_ILi0EEESW_EEEEENS5_IJNS4_10UnderscoreESZ_SZ_EEEEENS4_13SM90_TMA_LOADENS4_14ComposedLayoutINS4_7SwizzleILi3ELi4ELi3EEENS4_18smem_ptr_flag_bitsILi16EEENST_INS5_IJNSA_ILi8EEESG_EEENS5_IJSG_SB_EEEEEEEvNS4_8identityES12_S1C_vS1D_EENS_8epilogue10collective6detail29Sm90TmaWarpSpecializedAdapterINS1G_15DefaultEpilogueISI_SJ_SJ_NS1F_6thread17LinearCombinationISI_Li1EffLNS1K_9ScaleType4KindE0ELNS_15FloatRoundStyleE2ESI_EENS1_15EpilogueDefaultEEEEEvvEEEEvNT_6ParamsE,(.L_x_192 - _ZN7cutlass13device_kernelINS_4gemm6kernel13GemmUniversalIN4cute5tupleIJiiiiEEENS1_10collective13CollectiveMmaINS1_34MainloopSm90TmaGmmaWarpSpecializedILi3ENS5_IJNS4_1CILi1EEESB_SB_EEENS1_35KernelTmaWarpSpecializedCooperativeEEENS5_IJNSA_ILi128EEESF_NSA_ILi64EEEEEENS_6half_tENS5_IJlSB_lEEESI_SJ_NS4_8TiledMMAINS4_8MMA_AtomIJNS4_4SM904GMMA26MMA_64x128x16_F32F16F16_SSILNSN_5MajorE0ELSP_0ELNSN_7ScaleInE1ELSQ_1EEEEEENS4_6LayoutINS5_IJNSA_ILi2EEESB_SB_EEENS5_IJSB_NSA_ILi0EEESW_EEEEENS5_IJNS4_10UnderscoreESZ_SZ_EEEEENS4_13SM90_TMA_LOADENS4_14ComposedLayoutINS4_7SwizzleILi3ELi4ELi3EEENS4_18smem_ptr_flag_bitsILi16EEENST_INS5_IJNSA_ILi8EEESG_EEENS5_IJSG_SB_EEEEEEEvNS4_8identityES12_S1C_vS1D_EENS_8epilogue10collective6detail29Sm90TmaWarpSpecializedAdapterINS1G_15DefaultEpilogueISI_SJ_SJ_NS1F_6thread17LinearCombinationISI_Li1EffLNS1K_9ScaleType4KindE0ELNS_15FloatRoundStyleE2ESI_EENS1_15EpilogueDefaultEEEEEvvEEEEvNT_6ParamsE)
        .other          _ZN7cutlass13device_kernelINS_4gemm6kernel13GemmUniversalIN4cute5tupleIJiiiiEEENS1_10collective13CollectiveMmaINS1_34MainloopSm90TmaGmmaWarpSpecializedILi3ENS5_IJNS4_1CILi1EEESB_SB_EEENS1_35KernelTmaWarpSpecializedCooperativeEEENS5_IJNSA_ILi128EEESF_NSA_ILi64EEEEEENS_6half_tENS5_IJlSB_lEEESI_SJ_NS4_8TiledMMAINS4_8MMA_AtomIJNS4_4SM904GMMA26MMA_64x128x16_F32F16F16_SSILNSN_5MajorE0ELSP_0ELNSN_7ScaleInE1ELSQ_1EEEEEENS4_6LayoutINS5_IJNSA_ILi2EEESB_SB_EEENS5_IJSB_NSA_ILi0EEESW_EEEEENS5_IJNS4_10UnderscoreESZ_SZ_EEEEENS4_13SM90_TMA_LOADENS4_14ComposedLayoutINS4_7SwizzleILi3ELi4ELi3EEENS4_18smem_ptr_flag_bitsILi16EEENST_INS5_IJNSA_ILi8EEESG_EEENS5_IJSG_SB_EEEEEEEvNS4_8identityES12_S1C_vS1D_EENS_8epilogue10collective6detail29Sm90TmaWarpSpecializedAdapterINS1G_15DefaultEpilogueISI_SJ_SJ_NS1F_6thread17LinearCombinationISI_Li1EffLNS1K_9ScaleType4KindE0ELNS_15FloatRoundStyleE2ESI_EENS1_15EpilogueDefaultEEEEEvvEEEEvNT_6ParamsE,@"STO_CUDA_ENTRY STV_DEFAULT"
_ZN7cutlass13device_kernelINS_4gemm6kernel13GemmUniversalIN4cute5tupleIJiiiiEEENS1_10collective13CollectiveMmaINS1_34MainloopSm90TmaGmmaWarpSpecializedILi3ENS5_IJNS4_1CILi1EEESB_SB_EEENS1_35KernelTmaWarpSpecializedCooperativeEEENS5_IJNSA_ILi128EEESF_NSA_ILi64EEEEEENS_6half_tENS5_IJlSB_lEEESI_SJ_NS4_8TiledMMAINS4_8MMA_AtomIJNS4_4SM904GMMA26MMA_64x128x16_F32F16F16_SSILNSN_5MajorE0ELSP_0ELNSN_7ScaleInE1ELSQ_1EEEEEENS4_6LayoutINS5_IJNSA_ILi2EEESB_SB_EEENS5_IJSB_NSA_ILi0EEESW_EEEEENS5_IJNS4_10UnderscoreESZ_SZ_EEEEENS4_13SM90_TMA_LOADENS4_14ComposedLayoutINS4_7SwizzleILi3ELi4ELi3EEENS4_18smem_ptr_flag_bitsILi16EEENST_INS5_IJNSA_ILi8EEESG_EEENS5_IJSG_SB_EEEEEEEvNS4_8identityES12_S1C_vS1D_EENS_8epilogue10collective6detail29Sm90TmaWarpSpecializedAdapterINS1G_15DefaultEpilogueISI_SJ_SJ_NS1F_6thread17LinearCombinationISI_Li1EffLNS1K_9ScaleType4KindE0ELNS_15FloatRoundStyleE2ESI_EENS1_15EpilogueDefaultEEEEEvvEEEEvNT_6ParamsE:
[----:B------:R-:W0:Y:S01]  /*0000*/  LDC R1, c[0x0][0x28] ;  /* 0x00000a00ff017b82 */ /* 0x000e220000000800 */
[----:B------:R-:W1:Y:S01]  /*0010*/  S2R R3, SR_TID.X ;  /* 0x0000000000037919 */ /* 0x000e620000002100 */
[----:B------:R-:W-:Y:S01]  /*0020*/  ELECT P0, URZ, PT ;  /* 0x00000000003f782f */ /* 0x000fe20003800000 */
[----:B------:R-:W-:Y:S01]  /*0030*/  BSSY B0, `(.L_x_0) ;  /* 0x000000f000007945 */ /* 0x000fe20003800000 */
[--C-:B-1----:R-:W-:Y:S02]  /*0040*/  SHF.R.U32.HI R0, RZ, 0x5, R3.reuse ;  /* 0x00000005ff007819 */ /* 0x102fe40000011603 */
[----:B------:R-:W-:-:S03]  /*0050*/  SHF.R.U32.HI R14, RZ, 0x7, R3 ;  /* 0x00000007ff0e7819 */ /* 0x000fc60000011603 */
[----:B------:R-:W1:Y:S04]  /*0060*/  SHFL.IDX PT, R4, R0, RZ, 0x1f ;  /* 0x00001fff00047589 */ /* 0x000e6800000e0000 */
[----:B------:R2:W3:Y:S01]  /*0070*/  SHFL.IDX PT, R10, R14, RZ, 0x1f ;  /* 0x00001fff0e0a7589 */ /* 0x0004e200000e0000 */
[----:B-1----:R-:W-:-:S13]  /*0080*/  ISETP.NE.OR P0, PT, R4, RZ, !P0 ;  /* 0x000000ff0400720c */ /* 0x002fda0004705670 */
[----:B0-23--:R-:W-:Y:S05]  /*0090*/  @P0 BRA `(.L_x_1) ;  /* 0x0000000000200947 */ /* 0x00dfea0003800000 */
[----:B------:R-:W-:Y:S02]  /*00a0*/  ULDC.64 UR4, c[0x0][0x198] ;  /* 0x0000660000047ab9 */ /* 0x000fe40000000a00 */
[----:B------:R-:W-:Y:S02]  /*00b0*/  UIADD3 UR6, UP0, UR4, 0xf0, URZ ;  /* 0x000000f004067890 */ /* 0x000fe4000ff1e03f */
[----:B------:R-:W-:Y:S02]  /*00c0*/  UIADD3 UR4, UP1, UR4, 0x1f0, URZ ;  /* 0x000001f004047890 */ /* 0x000fe4000ff3e03f */
[----:B------:R-:W-:Y:S02]  /*00d0*/  UIADD3.X UR7, URZ, UR5, URZ, UP0, !UPT ;  /* 0x000000053f077290 */ /* 0x000fe400087fe43f */
[----:B------:R-:W-:-:S07]  /*00e0*/  UIADD3.X UR5, URZ, UR5, URZ, UP1, !UPT ;  /* 0x000000053f057290 */ /* 0x000fce0008ffe43f */
[----:B------:R0:W-:Y:S02]  /*00f0*/  UTMACCTL.PF [UR6] ;  /* 0x00000000060079b9 */ /* 0x0001e40008040000 */
[----:B------:R0:W-:Y:S02]  /*0100*/  UTMACCTL.PF [UR4] ;  /* 0x00000000040079b9 */ /* 0x0001e40008040000 */
[----:B0-----:R-:W-:Y:S01]  /*0110*/  NOP ;  /* 0x0000000000007918 */ /* 0x001fe20000000000 */
.L_x_1:
[----:B------:R-:W-:Y:S05]  /*0120*/  BSYNC B0 ;  /* 0x0000000000007941 */ /* 0x000fea0003800000 */
.L_x_0:
[----:B------:R-:W0:Y:S02]  /*0130*/  SHFL.IDX PT, R2, R0, RZ, 0x1f ;  /* 0x00001fff00027589 */ /* 0x000e2400000e0000 */
[----:B0-----:R-:W-:-:S13]  /*0140*/  ISETP.NE.AND P0, PT, R2, RZ, PT ;  /* 0x000000ff0200720c */ /* 0x001fda0003f05270 */
[----:B------:R-:W-:Y:S05]  /*0150*/  @P0 BRA `(.L_x_2) ;  /* 0x0000000000500947 */ /* 0x000fea0003800000 */
[----:B------:R-:W0:Y:S01]  /*0160*/  S2UR UR8, SR_CgaCtaId ;  /* 0x00000000000879c3 */ /* 0x000e220000008800 */
[----:B------:R-:W-:Y:S01]  /*0170*/  UMOV UR4, 0x400 ;  /* 0x0000040000047882 */ /* 0x000fe20000000000 */
[----:B------:R-:W-:Y:S01]  /*0180*/  UMOV UR5, 0x1 ;  /* 0x0000000100057882 */ /* 0x000fe20000000000 */
[----:B------:R-:W-:Y:S01]  /*0190*/  UMOV UR6, 0x100 ;  /* 0x0000010000067882 */ /* 0x000fe20000000000 */
[----:B------:R-:W-:Y:S01]  /*01a0*/  ELECT P0, URZ, PT ;  /* 0x00000000003f782f */ /* 0x000fe20003800000 */
[----:B------:R-:W-:-:S04]  /*01b0*/  UIADD3 UR6, -UR6, 0x100000, URZ ;  /* 0x0010000006067890 */ /* 0x000fc8000fffe13f */
[----:B------:R-:W-:Y:S02]  /*01c0*/  USHF.L.U32 UR7, UR6, 0xb, URZ ;  /* 0x0000000b06077899 */ /* 0x000fe4000800063f */
[----:B------:R-:W-:Y:S02]  /*01d0*/  USHF.L.U32 UR6, UR6, 0x1, URZ ;  /* 0x0000000106067899 */ /* 0x000fe4000800063f */
[----:B0-----:R-:W-:Y:S02]  /*01e0*/  ULEA UR8, UR8, UR4, 0x18 ;  /* 0x0000000408087291 */ /* 0x001fe4000f8ec03f */
[----:B------:R-:W-:-:S04]  /*01f0*/  UIADD3 UR4, -UR5, 0x100000, URZ ;  /* 0x0010000005047890 */ /* 0x000fc8000fffe13f */
[----:B------:R-:W-:Y:S02]  /*0200*/  USHF.L.U32 UR5, UR4, 0xb, URZ ;  /* 0x0000000b04057899 */ /* 0x000fe4000800063f */
[----:B------:R-:W-:Y:S01]  /*0210*/  USHF.L.U32 UR4, UR4, 0x1, URZ ;  /* 0x0000000104047899 */ /* 0x000fe2000800063f */
[----:B------:R-:W0:Y:S11]  /*0220*/  FENCE.VIEW.ASYNC.S ;  /* 0x00000000000073c6 */ /* 0x000e360000000000 */
[----:B0-----:R0:W1:Y:S01]  /*0230*/  SYNCS.EXCH.64 URZ, [UR8], UR4 ;  /* 0x00000004083f75b2 */ /* 0x0010620008000100 */
[----:B------:R0:W2:Y:S01]  /*0240*/  SYNCS.EXCH.64 URZ, [UR8+0x18], UR6 ;  /* 0x00001806083f75b2 */ /* 0x0000a20008000100 */
[----:B------:R0:W3:Y:S01]  /*0250*/  SYNCS.EXCH.64 URZ, [UR8+0x8], UR4 ;  /* 0x00000804083f75b2 */ /* 0x0000e20008000100 */
[----:B------:R0:W4:Y:S01]  /*0260*/  SYNCS.EXCH.64 URZ, [UR8+0x20], UR6 ;  /* 0x00002006083f75b2 */ /* 0x0001220008000100 */
[----:B------:R0:W0:Y:S01]  /*0270*/  SYNCS.EXCH.64 URZ, [UR8+0x10], UR4 ;  /* 0x00001004083f75b2 */ /* 0x0000220008000100 */
[----:B------:R0:W0:Y:S01]  /*0280*/  SYNCS.EXCH.64 URZ, [UR8+0x28], UR6 ;  /* 0x00002806083f75b2 */ /* 0x0000220008000100 */
[----:B------:R-:W-:Y:S01]  /*0290*/  NOP ;  /* 0x0000000000007918 */ /* 0x000fe20000000000 */
.L_x_2:
[----:B------:R-:W5:Y:S01]  /*02a0*/  SHFL.IDX PT, R0, R0, RZ, 0x1f ;  /* 0x00001fff00007589 */ /* 0x000f6200000e0000 */
[----:B------:R-:W-:Y:S01]  /*02b0*/  ELECT P0, URZ, PT ;  /* 0x00000000003f782f */ /* 0x000fe20003800000 */
[----:B------:R-:W1:Y:S01]  /*02c0*/  LDC R2, c[0x0][0x65c] ;  /* 0x00019700ff027b82 */ /* 0x000e620000000800 */
[----:B------:R-:W-:Y:S01]  /*02d0*/  SHF.R.S32.HI R7, RZ, 0x1f, R4 ;  /* 0x0000001fff077819 */ /* 0x000fe20000011404 */
[----:B------:R-:W2:Y:S01]  /*02e0*/  S2R R5, SR_CTAID.Y ;  /* 0x0000000000057919 */ /* 0x000ea20000002600 */
[----:B0-----:R-:W-:Y:S01]  /*02f0*/  UMOV UR4, 0x20 ;  /* 0x0000002000047882 */ /* 0x001fe20000000000 */
[----:B------:R-:W-:Y:S01]  /*0300*/  NOP ;  /* 0x0000000000007918 */ /* 0x000fe20000000000 */
[----:B------:R-:W-:Y:S01]  /*0310*/  LEA.HI R7, R7, R4, RZ, 0x2 ;  /* 0x0000000407077211 */ /* 0x000fe200078f10ff */
[----:B------:R-:W0:Y:S01]  /*0320*/  S2R R6, SR_CTAID.X ;  /* 0x0000000000067919 */ /* 0x000e220000002500 */
[----:B------:R-:W-:Y:S01]  /*0330*/  ISETP.NE.AND P2, PT, R10, RZ, PT ;  /* 0x000000ff0a00720c */ /* 0x000fe20003f45270 */
[----:B------:R-:W-:Y:S01]  /*0340*/  NOP ;  /* 0x0000000000007918 */ /* 0x000fe20000000000 */
[----:B------:R-:W-:-:S02]  /*0350*/  LOP3.LUT R7, R7, 0xfffffffc, RZ, 0xc0, !PT ;  /* 0xfffffffc07077812 */ /* 0x000fc400078ec0ff */
[----:B-----5:R-:W-:Y:S02]  /*0360*/  ISETP.NE.OR P0, PT, R0, RZ, !P0 ;  /* 0x000000ff0000720c */ /* 0x020fe40004705670 */
[----:B-1----:R-:W-:-:S04]  /*0370*/  ISETP.NE.AND P3, PT, R2, 0x1, PT ;  /* 0x000000010200780c */ /* 0x002fc80003f65270 */
[----:B------:R-:W-:Y:S01]  /*0380*/  P2R R0, PR, RZ, 0x8 ;  /* 0x00000008ff007803 */ /* 0x000fe20000000000 */
[----:B------:R-:W-:Y:S01]  /*0390*/  IMAD.IADD R0, R4, 0x1, -R7 ;  /* 0x0000000104007824 */ /* 0x000fe200078e0a07 */
[----:B------:R-:W-:Y:S01]  /*03a0*/  LOP3.LUT R4, R3, 0x7f, RZ, 0xc0, !PT ;  /* 0x0000007f03047812 */ /* 0x000fe200078ec0ff */
[----:B------:R-:W-:-:S03]  /*03b0*/  IMAD.MOV.U32 R7, RZ, RZ, RZ ;  /* 0x000000ffff077224 */ /* 0x000fc600078e00ff */
[----:B------:R-:W-:Y:S01]  /*03c0*/  ISETP.NE.AND P1, PT, R0, 0x3, PT ;  /* 0x000000030000780c */ /* 0x000fe20003f25270 */
[----:B------:R-:W-:Y:S01]  /*03d0*/  VOTEU.ALL UP0, P0 ;  /* 0x00000000003f7886 */ /* 0x000fe20000000000 */
[----:B------:R-:W-:Y:S01]  /*03e0*/  VOTEU.ALL UP1, P0 ;  /* 0x00000000003f7886 */ /* 0x000fe20000020000 */
[----:B------:R-:W0:Y:S01]  /*03f0*/  @P3 LDC R17, c[0x0][0x10] ;  /* 0x00000400ff113b82 */ /* 0x000e220000000800 */
[----:B--2---:R-:W-:Y:S02]  /*0400*/  @P3 IMAD.MOV.U32 R8, RZ, RZ, R5 ;  /* 0x000000ffff083224 */ /* 0x004fe400078e0005 */
[----:B------:R-:W-:Y:S01]  /*0410*/  @!UP0 UMOV UR6, 0x400 ;  /* 0x0000040000068882 */ /* 0x000fe20000000000 */
[----:B------:R-:W-:-:S04]  /*0420*/  @!UP0 UIADD3 UR4, -UR4, 0x100000, URZ ;  /* 0x0010000004048890 */ /* 0x000fc8000fffe13f */
[----:B------:R-:W-:Y:S02]  /*0430*/  @!UP0 USHF.L.U32 UR5, UR4, 0xb, URZ ;  /* 0x0000000b04058899 */ /* 0x000fe4000800063f */
[----:B------:R-:W-:Y:S01]  /*0440*/  @!UP0 USHF.L.U32 UR4, UR4, 0x1, URZ ;  /* 0x0000000104048899 */ /* 0x000fe2000800063f */
[----:B------:R-:W-:Y:S01]  /*0450*/  @P3 IMAD.MOV.U32 R9, RZ, RZ, RZ ;  /* 0x000000ffff093224 */ /* 0x000fe200078e00ff */
[----:B------:R-:W1:Y:S08]  /*0460*/  @!UP0 S2UR UR7, SR_CgaCtaId ;  /* 0x00000000000789c3 */ /* 0x000e700000008800 */
[----:B------:R-:W2:Y:S01]  /*0470*/  @!P3 LDC R11, c[0x0][0xc] ;  /* 0x00000300ff0bbb82 */ /* 0x000ea20000000800 */
[----:B0-----:R-:W-:Y:S01]  /*0480*/  @P3 IMAD.WIDE.U32 R16, R6, R17, R8 ;  /* 0x0000001106103225 */ /* 0x001fe200078e0008 */
[----:B-1----:R-:W-:Y:S01]  /*0490*/  @!UP0 ULEA UR8, UR7, UR6, 0x18 ;  /* 0x0000000607088291 */ /* 0x002fe2000f8ec03f */
[----:B------:R-:W-:-:S02]  /*04a0*/  VOTEU.ALL UP0, P0 ;  /* 0x00000000003f7886 */ /* 0x000fc40000000000 */
[----:B------:R-:W-:Y:S01]  /*04b0*/  ULDC UR6, c[0x0][0xc] ;  /* 0x0000030000067ab9 */ /* 0x000fe20000000800 */
[----:B------:R-:W-:Y:S01]  /*04c0*/  ISETP.EQ.OR P0, PT, R0, RZ, !P1 ;  /* 0x000000ff0000720c */ /* 0x000fe20004f02670 */
[----:B------:R-:W-:-:S03]  /*04d0*/  ULDC UR7, c[0x0][0x10] ;  /* 0x0000040000077ab9 */ /* 0x000fc60000000800 */
[C---:B------:R-:W-:Y:S01]  /*04e0*/  ISETP.EQ.AND P0, PT, R10.reuse, RZ, P0 ;  /* 0x000000ff0a00720c */ /* 0x040fe20000702270 */
[----:B------:R-:W-:Y:S02]  /*04f0*/  VIADD R10, R10, 0xffffffff ;  /* 0xffffffff0a0a7836 */ /* 0x000fe40000000000 */
[----:B--2---:R-:W-:Y:S01]  /*0500*/  @!P3 IMAD.WIDE.U32 R8, R11, R5, R6 ;  /* 0x000000050b08b225 */ /* 0x004fe200078e0006 */
[----:B------:R-:W0:Y:S02]  /*0510*/  FENCE.VIEW.ASYNC.S ;  /* 0x00000000000073c6 */ /* 0x000e240000000000 */
[----:B0-----:R-:W3:Y:S01]  /*0520*/  @!UP0 SYNCS.EXCH.64 URZ, [UR8+0x40], UR4 ;  /* 0x00004004083f85b2 */ /* 0x001ee20008000100 */
[----:B------:R-:W-:Y:S01]  /*0530*/  SEL R18, RZ, 0x1, !P0 ;  /* 0x00000001ff127807 */ /* 0x000fe20004000000 */
[----:B------:R-:W-:Y:S01]  /*0540*/  @P3 IMAD.MOV.U32 R11, RZ, RZ, RZ ;  /* 0x000000ffff0b3224 */ /* 0x000fe200078e00ff */
[----:B------:R-:W-:Y:S01]  /*0550*/  ISETP.GE.U32.AND P1, PT, R10, 0x2, PT ;  /* 0x000000020a00780c */ /* 0x000fe20003f26070 */
[----:B------:R-:W-:-:S02]  /*0560*/  @!P3 IMAD.MOV.U32 R16, RZ, RZ, R8 ;  /* 0x000000ffff10b224 */ /* 0x000fc400078e0008 */
[----:B------:R-:W-:Y:S01]  /*0570*/  @P3 IMAD.IADD R17, R17, 0x1, R11 ;  /* 0x0000000111113824 */ /* 0x000fe200078e020b */
[----:B------:R-:W-:Y:S01]  /*0580*/  SEL R18, R18, 0x2, P1 ;  /* 0x0000000212127807 */ /* 0x000fe20000800000 */
[----:B------:R-:W-:Y:S01]  /*0590*/  @!P3 IMAD.MOV.U32 R17, RZ, RZ, R9 ;  /* 0x000000ffff11b224 */ /* 0x000fe200078e0009 */
[----:B------:R0:W3:Y:S01]  /*05a0*/  @!UP1 SYNCS.EXCH.64 URZ, [UR8+0x48], UR4 ;  /* 0x00004804083f95b2 */ /* 0x0000e20008000100 */
[----:B------:R-:W-:Y:S01]  /*05b0*/  NOP ;  /* 0x0000000000007918 */ /* 0x000fe20000000000 */
[----:B0-----:R-:W-:-:S03]  /*05c0*/  UIMAD.WIDE.U32 UR4, UR6, UR7, URZ ;  /* 0x00000007060472a5 */ /* 0x001fc6000f8e003f */
[----:B------:R-:W-:Y:S02]  /*05d0*/  ULDC UR6, c[0x0][0x14] ;  /* 0x0000050000067ab9 */ /* 0x000fe40000000800 */
[----:B------:R-:W-:Y:S02]  /*05e0*/  UIMAD.WIDE.U32 UR36, UR4, UR6, URZ ;  /* 0x00000006042472a5 */ /* 0x000fe4000f8e003f */
[----:B------:R-:W-:-:S04]  /*05f0*/  UIMAD UR42, UR5, UR6, URZ ;  /* 0x00000006052a72a4 */ /* 0x000fc8000f8e023f */
[----:B------:R-:W-:Y:S01]  /*0600*/  UIADD3 UR42, UR37, UR42, URZ ;  /* 0x0000002a252a7290 */ /* 0x000fe2000fffe03f */
[----:B---34-:R-:W-:Y:S06]  /*0610*/  BAR.SYNC.DEFER_BLOCKING 0x0 ;  /* 0x0000000000007b1d */ /* 0x018fec0000010000 */
[----:B------:R-:W-:Y:S05]  /*0620*/  @!P2 BRA `(.L_x_3) ;  /* 0x0000005c00b0a947 */ /* 0x000fea0003800000 */
[----:B------:R-:W-:-:S13]  /*0630*/  ISETP.GT.U32.AND P0, PT, R10, 0x1, PT ;  /* 0x000000010a00780c */ /* 0x000fda0003f04070 */
[----:B------:R-:W-:Y:S05]  /*0640*/  @P0 EXIT ;  /* 0x000000000000094d */ /* 0x000fea0003800000 */
[----:B------:R-:W-:Y:S01]  /*0650*/  ULDC.64 UR4, c[0x0][0x650] ;  /* 0x0001940000047ab9 */ /* 0x000fe20000000a00 */
[----:B------:R-:W-:Y:S01]  /*0660*/  PRMT R0, RZ, 0x7610, R0 ;  /* 0x00007610ff007816 */ /* 0x000fe20000000000 */
[----:B------:R-:W-:Y:S01]  /*0670*/  IMAD.MOV.U32 R101, RZ, RZ, -0x1 ;  /* 0xffffffffff657424 */ /* 0x000fe200078e00ff */
[----:B------:R-:W-:Y:S01]  /*0680*/  ISETP.GE.U32.AND P0, PT, R16, UR4, PT ;  /* 0x0000000410007c0c */ /* 0x000fe2000bf06070 */
[----:B------:R-:W-:Y:S02]  /*0690*/  IMAD.MOV.U32 R100, RZ, RZ, -0x1 ;  /* 0xffffffffff647424 */ /* 0x000fe400078e00ff */
[----:B------:R-:W-:Y:S01]  /*06a0*/  IMAD.MOV.U32 R99, RZ, RZ, -0x1 ;  /* 0xffffffffff637424 */ /* 0x000fe200078e00ff */
[----:B------:R-:W-:-:S13]  /*06b0*/  ISETP.GE.U32.AND.EX P0, PT, R17, UR5, PT, P0 ;  /* 0x0000000511007c0c */ /* 0x000fda000bf06100 */
[----:B------:R-:W-:Y:S05]  /*06c0*/  @P0 BRA `(.L_x_4) ;  /* 0x0000000400540947 */ /* 0x000fea0003800000 */
[----:B------:R-:W0:Y:S01]  /*06d0*/  LDC.64 R20, c[0x0][0x628] ;  /* 0x00018a00ff147b82 */ /* 0x000e220000000a00 */
[----:B------:R-:W-:Y:S02]  /*06e0*/  IMAD.MOV.U32 R8, RZ, RZ, R16 ;  /* 0x000000ffff087224 */ /* 0x000fe400078e0010 */
[----:B------:R-:W-:-:S05]  /*06f0*/  IMAD.MOV.U32 R9, RZ, RZ, R17 ;  /* 0x000000ffff097224 */ /* 0x000fca00078e0011 */
[----:B------:R-:W1:Y:S08]  /*0700*/  LDC R0, c[0x0][0x630] ;  /* 0x00018c00ff007b82 */ /* 0x000e700000000800 */
[----:B------:R-:W2:Y:S01]  /*0710*/  LDC.64 R22, c[0x0][0x620] ;  /* 0x00018800ff167b82 */ /* 0x000ea20000000a00 */
[----:B0-----:R-:W-:-:S04]  /*0720*/  ISETP.NE.U32.AND P0, PT, R20, RZ, PT ;  /* 0x000000ff1400720c */ /* 0x001fc80003f05070 */
[----:B------:R-:W-:-:S13]  /*0730*/  ISETP.NE.AND.EX P0, PT, R21, RZ, PT, P0 ;  /* 0x000000ff1500720c */ /* 0x000fda0003f05300 */
[----:B-12---:R-:W-:Y:S05]  /*0740*/  @!P0 BRA `(.L_x_5) ;  /* 0x0000000000288947 */ /* 0x006fea0003800000 */
[----:B------:R-:W0:Y:S02]  /*0750*/  LDC R13, c[0x0][0x634] ;  /* 0x00018d00ff0d7b82 */ /* 0x000e240000000800 */
[----:B0-----:R-:W-:-:S05]  /*0760*/  IADD3 R13, P0, R16, R13, RZ ;  /* 0x0000000d100d7210 */ /* 0x001fca0007f1e0ff */
[----:B------:R-:W-:-:S04]  /*0770*/  IMAD.X R15, RZ, RZ, R17, P0 ;  /* 0x000000ffff0f7224 */ /* 0x000fc800000e0611 */
[----:B------:R-:W-:-:S04]  /*0780*/  IMAD.WIDE.U32 R8, R15, R20, RZ ;  /* 0x000000140f087225 */ /* 0x000fc800078e00ff */
[----:B------:R-:W-:-:S04]  /*0790*/  IMAD.WIDE.U32 R10, P0, R13, R21, R8 ;  /* 0x000000150d0a7225 */ /* 0x000fc80007800008 */
[----:B------:R-:W-:-:S04]  /*07a0*/  IMAD.WIDE.U32 R8, R13, R20, RZ ;  /* 0x000000140d087225 */ /* 0x000fc800078e00ff */
[----:B------:R-:W-:Y:S01]  /*07b0*/  IMAD.X R13, RZ, RZ, RZ, P0 ;  /* 0x000000ffff0d7224 */ /* 0x000fe200000e06ff */
[----:B------:R-:W-:Y:S01]  /*07c0*/  IADD3 RZ, P0, R9, R10, RZ ;  /* 0x0000000a09ff7210 */ /* 0x000fe20007f1e0ff */
[----:B------:R-:W-:-:S04]  /*07d0*/  IMAD.MOV.U32 R12, RZ, RZ, R11 ;  /* 0x000000ffff0c7224 */ /* 0x000fc800078e000b */
[----:B------:R-:W-:-:S08]  /*07e0*/  IMAD.WIDE.U32.X R8, R15, R21, R12, P0 ;  /* 0x000000150f087225 */ /* 0x000fd000000e040c */
.L_x_5:
[-CC-:B------:R-:W-:Y:S01]  /*07f0*/  SHF.R.U64 R99, R8, R0.reuse, R9.reuse ;  /* 0x0000000008637219 */ /* 0x180fe20000001209 */
[----:B------:R-:W0:Y:S01]  /*0800*/  LDC R12, c[0x0][0x618] ;  /* 0x00018600ff0c7b82 */ /* 0x000e220000000800 */
[----:B------:R-:W-:Y:S01]  /*0810*/  SHF.R.U32.HI R7, RZ, R0, R9 ;  /* 0x00000000ff077219 */ /* 0x000fe20000011609 */
[----:B------:R-:W-:Y:S01]  /*0820*/  ULDC UR4, c[0x0][0x150] ;  /* 0x0000540000047ab9 */ /* 0x000fe20000000800 */
[----:B------:R-:W-:Y:S02]  /*0830*/  IADD3 R11, P0, RZ, -R99, RZ ;  /* 0x80000063ff0b7210 */ /* 0x000fe40007f1e0ff */
[----:B------:R-:W-:-:S03]  /*0840*/  I2FP.F32.U32 R0, R6 ;  /* 0x0000000600007245 */ /* 0x000fc60000201000 */
[----:B------:R-:W1:Y:S01]  /*0850*/  LDC.64 R30, c[0x0][0x640] ;  /* 0x00019000ff1e7b82 */ /* 0x000e620000000a00 */
[----:B------:R-:W-:Y:S02]  /*0860*/  IMAD.X R13, RZ, RZ, ~R7, P0 ;  /* 0x000000ffff0d7224 */ /* 0x000fe400000e0e07 */
[----:B------:R-:W-:Y:S01]  /*0870*/  FMUL R0, R0, UR4 ;  /* 0x0000000400007c20 */ /* 0x000fe20008400000 */
[----:B------:R-:W-:Y:S01]  /*0880*/  IMAD.WIDE.U32 R8, R11, R22, R16 ;  /* 0x000000160b087225 */ /* 0x000fe200078e0010 */
[----:B------:R-:W-:-:S03]  /*0890*/  ULDC UR4, c[0x0][0x154] ;  /* 0x0000550000047ab9 */ /* 0x000fc60000000800 */
[----:B------:R-:W-:Y:S01]  /*08a0*/  IMAD R10, R13, R22, RZ ;  /* 0x000000160d0a7224 */ /* 0x000fe200078e02ff */
[----:B------:R-:W2:Y:S01]  /*08b0*/  LDC R7, c[0x0][0x144] ;  /* 0x00005100ff077b82 */ /* 0x000ea20000000800 */
[----:B------:R-:W3:Y:S02]  /*08c0*/  F2I.U32.TRUNC.NTZ R0, R0 ;  /* 0x0000000000007305 */ /* 0x000ee4000020f000 */
[----:B------:R-:W-:-:S04]  /*08d0*/  IMAD R11, R11, R23, R10 ;  /* 0x000000170b0b7224 */ /* 0x000fc800078e020a */
[----:B------:R-:W-:Y:S01]  /*08e0*/  IMAD.IADD R9, R9, 0x1, R11 ;  /* 0x0000000109097824 */ /* 0x000fe200078e020b */
[----:B------:R-:W4:Y:S01]  /*08f0*/  LDC R24, c[0x0][0x608] ;  /* 0x00018200ff187b82 */ /* 0x000f220000000800 */
[----:B------:R-:W-:-:S03]  /*0900*/  IMAD.MOV.U32 R11, RZ, RZ, -0x1 ;  /* 0xffffffffff0b7424 */ /* 0x000fc600078e00ff */
[-CC-:B0-----:R-:W-:Y:S02]  /*0910*/  SHF.R.U64 R22, R8, R12.reuse, R9.reuse ;  /* 0x0000000c08167219 */ /* 0x181fe40000001209 */
[----:B------:R-:W-:Y:S02]  /*0920*/  I2FP.F32.U32 R8, R5 ;  /* 0x0000000500087245 */ /* 0x000fe40000201000 */
[----:B------:R-:W0:Y:S01]  /*0930*/  LDC R28, c[0x0][0x658] ;  /* 0x00019600ff1c7b82 */ /* 0x000e220000000800 */
[----:B-1----:R-:W-:Y:S01]  /*0940*/  ISETP.NE.U32.AND P0, PT, R30, RZ, PT ;  /* 0x000000ff1e00720c */ /* 0x002fe20003f05070 */
[----:B---3--:R-:W-:Y:S02]  /*0950*/  IMAD.MOV R10, RZ, RZ, -R0 ;  /* 0x000000ffff0a7224 */ /* 0x008fe400078e0a00 */
[----:B------:R-:W-:Y:S01]  /*0960*/  FMUL R8, R8, UR4 ;  /* 0x0000000408087c20 */ /* 0x000fe20008400000 */
[----:B------:R-:W-:Y:S02]  /*0970*/  SHF.R.U32.HI R9, RZ, R12, R9 ;  /* 0x0000000cff097219 */ /* 0x000fe40000011609 */
[----:B------:R-:W-:Y:S01]  /*0980*/  ISETP.NE.AND.EX P0, PT, R31, RZ, PT, P0 ;  /* 0x000000ff1f00720c */ /* 0x000fe20003f05300 */
[----:B------:R1:W3:Y:S01]  /*0990*/  F2I.U32.TRUNC.NTZ R15, R8 ;  /* 0x00000008000f7305 */ /* 0x0002e2000020f000 */
[----:B------:R-:W1:Y:S01]  /*09a0*/  LDC R20, c[0x0][0x148] ;  /* 0x00005200ff147b82 */ /* 0x000e620000000800 */
[----:B--2---:R-:W-:-:S07]  /*09b0*/  IMAD R0, R7, R10, R6 ;  /* 0x0000000a07007224 */ /* 0x004fce00078e0206 */
[----:B------:R-:W2:Y:S01]  /*09c0*/  LDC R26, c[0x0][0x600] ;  /* 0x00018000ff1a7b82 */ /* 0x000ea20000000800 */
[-CC-:B----4-:R-:W-:Y:S02]  /*09d0*/  SHF.R.U64 R32, R22, R24.reuse, R9.reuse ;  /* 0x0000001816207219 */ /* 0x190fe40000001209 */
[----:B------:R-:W-:Y:S01]  /*09e0*/  SHF.R.U32.HI R7, RZ, R24, R9 ;  /* 0x00000018ff077219 */ /* 0x000fe20000011609 */
[----:B------:R-:W-:-:S04]  /*09f0*/  IMAD.MOV.U32 R9, RZ, RZ, 0x1 ;  /* 0x00000001ff097424 */ /* 0x000fc800078e00ff */
[----:B------:R-:W4:Y:S01]  /*0a00*/  LDC R21, c[0x0][0x648] ;  /* 0x00019200ff157b82 */ /* 0x000f220000000800 */
[-C--:B0-----:R-:W-:Y:S02]  /*0a10*/  SHF.L.U32 R6, R11, R28.reuse, RZ ;  /* 0x0000001c0b067219 */ /* 0x081fe400000006ff */
[--C-:B------:R-:W-:Y:S02]  /*0a20*/  SHF.R.U64 R24, R32, R28, R7.reuse ;  /* 0x0000001c20187219 */ /* 0x100fe40000001207 */
[----:B------:R-:W-:Y:S02]  /*0a30*/  LOP3.LUT R13, RZ, R6, RZ, 0x33, !PT ;  /* 0x00000006ff0d7212 */ /* 0x000fe400078e33ff */
[-C--:B------:R-:W-:Y:S01]  /*0a40*/  SHF.R.U32.HI R7, RZ, R28.reuse, R7 ;  /* 0x0000001cff077219 */ /* 0x080fe20000011607 */
[----:B------:R-:W0:Y:S01]  /*0a50*/  LDC R23, c[0x0][0x638] ;  /* 0x00018e00ff177b82 */ /* 0x000e220000000800 */
[----:B------:R-:W-:Y:S01]  /*0a60*/  SHF.L.U32 R12, R9, R28, RZ ;  /* 0x0000001c090c7219 */ /* 0x000fe200000006ff */
[----:B------:R-:W-:-:S06]  /*0a70*/  IMAD.MOV.U32 R6, RZ, RZ, R24 ;  /* 0x000000ffff067224 */ /* 0x000fcc00078e0018 */
[----:B------:R-:W0:Y:S01]  /*0a80*/  LDC R101, c[0x0][0x610] ;  /* 0x00018400ff657b82 */ /* 0x000e220000000800 */
[----:B-1-3--:R-:W-:Y:S05]  /*0a90*/  @!P0 BRA `(.L_x_6) ;  /* 0x0000000000288947 */ /* 0x00afea0003800000 */
[----:B------:R-:W1:Y:S02]  /*0aa0*/  LDC R11, c[0x0][0x64c] ;  /* 0x00019300ff0b7b82 */ /* 0x000e640000000800 */
[----:B-1----:R-:W-:-:S05]  /*0ab0*/  IADD3 R11, P0, R24, R11, RZ ;  /* 0x0000000b180b7210 */ /* 0x002fca0007f1e0ff */
        /* <DEDUP_REMOVED lines=8> */
.L_x_6:
[----:B----4-:R-:W-:Y:S01]  /*0b40*/  SHF.R.U64 R6, R6, R21, R7 ;  /* 0x0000001506067219 */ /* 0x010fe20000001207 */
[----:B--2---:R-:W-:Y:S01]  /*0b50*/  VIADD R7, R26, 0xffffffff ;  /* 0xffffffff1a077836 */ /* 0x004fe20000000000 */
[----:B------:R-:W-:Y:S01]  /*0b60*/  LOP3.LUT R13, R32, R13, RZ, 0xc0, !PT ;  /* 0x0000000d200d7212 */ /* 0x000fe200078ec0ff */
[----:B------:R-:W-:Y:S02]  /*0b70*/  IMAD.MOV R15, RZ, RZ, -R15 ;  /* 0x000000ffff0f7224 */ /* 0x000fe400078e0a0f */
[----:B------:R-:W-:Y:S02]  /*0b80*/  IMAD.MOV R8, RZ, RZ, -R6 ;  /* 0x000000ffff087224 */ /* 0x000fe400078e0a06 */
[----:B------:R-:W-:Y:S01]  /*0b90*/  IMAD R13, R12, R6, R13 ;  /* 0x000000060c0d7224 */ /* 0x000fe200078e020d */
[----:B------:R-:W-:Y:S01]  /*0ba0*/  LOP3.LUT R6, R22, R7, RZ, 0xc0, !PT ;  /* 0x0000000716067212 */ /* 0x000fe200078ec0ff */
[----:B------:R-:W-:Y:S02]  /*0bb0*/  @P3 IMAD R0, R20, R15, R5 ;  /* 0x0000000f14003224 */ /* 0x000fe400078e0205 */
[----:B0-----:R-:W-:-:S02]  /*0bc0*/  IMAD R5, R8, R23, R24 ;  /* 0x0000001708057224 */ /* 0x001fc400078e0218 */
[----:B------:R-:W-:Y:S02]  /*0bd0*/  IMAD R101, R13, R101, R0 ;  /* 0x000000650d657224 */ /* 0x000fe400078e0200 */
[----:B------:R-:W-:Y:S02]  /*0be0*/  IMAD R6, R5, R26, R6 ;  /* 0x0000001a05067224 */ /* 0x000fe400078e0206 */
[----:B------:R-:W-:-:S03]  /*0bf0*/  IMAD.MOV.U32 R0, RZ, RZ, 0x1 ;  /* 0x00000001ff007424 */ /* 0x000fc600078e00ff */
[----:B------:R-:W-:Y:S02]  /*0c00*/  SEL R100, R6, R101, !P3 ;  /* 0x0000006506647207 */ /* 0x000fe40005800000 */
[----:B------:R-:W-:-:S07]  /*0c10*/  SEL R101, R101, R6, !P3 ;  /* 0x0000000665657207 */ /* 0x000fce0005800000 */
.L_x_4:
[----:B------:R-:W-:-:S08]  /*0c20*/  NOP ;  /* 0x0000000000007918 */ /* 0x000fd00000000000 */
[----:B------:R-:W0:Y:S02]  /*0c30*/  USETMAXREG.TRY_ALLOC.CTAPOOL UP0, 0xe8 ;  /* 0x000000e8000079c8 */ /* 0x000e240008000600 */
[----:B0-----:R-:W-:-:S13]  /*0c40*/  PLOP3.LUT P0, PT, PT, PT, UP0, 0x80, 0x0 ;  /* 0x000000000000781c */ /* 0x001fda0003f0f008 */
[----:B------:R-:W-:Y:S05]  /*0c50*/  @!P0 BRA `(.L_x_4) ;  /* 0xfffffffc00f08947 */ /* 0x000fea000383ffff */
[----:B------:R-:W-:Y:S01]  /*0c60*/  ULDC.64 UR4, c[0x0][0x598] ;  /* 0x0001660000047ab9 */ /* 0x000fe20000000a00 */
[----:B------:R-:W-:Y:S01]  /*0c70*/  ULDC.64 UR38, c[0x0][0x208] ;  /* 0x0000820000267ab9 */ /* 0x000fe20000000a00 */
[----:B------:R-:W-:-:S04]  /*0c80*/  ISETP.NE.U32.AND P0, PT, RZ, UR4, PT ;  /* 0x00000004ff007c0c */ /* 0x000fc8000bf05070 */
[----:B------:R-:W-:-:S13]  /*0c90*/  ISETP.NE.AND.EX P0, PT, RZ, UR5, PT, P0 ;  /* 0x00000005ff007c0c */ /* 0x000fda000bf05300 */
[----:B------:R-:W-:Y:S05]  /*0ca0*/  @!P0 BRA `(.L_x_7) ;  /* 0x00000000001c8947 */ /* 0x000fea0003800000 */
[----:B------:R-:W0:Y:S02]  /*0cb0*/  LDC.64 R6, c[0x0][0x598] ;  /* 0x00016600ff067b82 */ /* 0x000e240000000a00 */
[----:B0-----:R-:W2:Y:S02]  /*0cc0*/  LDG.E.64 R6, desc[UR38][R6.64] ;  /* 0x0000002606067981 */ /* 0x001ea4000c1e1b00 */
[----:B--2---:R-:W-:-:S04]  /*0cd0*/  ISETP.NE.U32.AND P0, PT, R6, RZ, PT ;  /* 0x000000ff0600720c */ /* 0x004fc80003f05070 */
[----:B------:R-:W-:-:S13]  /*0ce0*/  ISETP.NE.AND.EX P0, PT, R7, RZ, PT, P0 ;  /* 0x000000ff0700720c */ /* 0x000fda0003f05300 */
[----:B------:R-:W-:Y:S05]  /*0cf0*/  @!P0 BRA `(.L_x_7) ;  /* 0x0000000000088947 */ /* 0x000fea0003800000 */
[----:B------:R0:W5:Y:S01]  /*0d00*/  LD.E R19, desc[UR38][R6.64] ;  /* 0x0000002606137980 */ /* 0x000162000c101900 */
[----:B------:R-:W-:Y:S05]  /*0d10*/  BRA `(.L_x_8) ;  /* 0x0000000000247947 */ /* 0x000fea0003800000 */
.L_x_7:
[----:B------:R-:W-:Y:S02]  /*0d20*/  ULDC.64 UR4, c[0x0][0x588] ;  /* 0x0001620000047ab9 */ /* 0x000fe40000000a00 */
[----:B------:R-:W-:-:S04]  /*0d30*/  ISETP.NE.U32.AND P0, PT, RZ, UR4, PT ;  /* 0x00000004ff007c0c */ /* 0x000fc8000bf05070 */
[----:B------:R-:W-:-:S13]  /*0d40*/  ISETP.NE.AND.EX P0, PT, RZ, UR5, PT, P0 ;  /* 0x00000005ff007c0c */ /* 0x000fda000bf05300 */
[----:B------:R-:W-:Y:S05]  /*0d50*/  @!P0 BRA `(.L_x_9) ;  /* 0x00000000000c8947 */ /* 0x000fea0003800000 */
[----:B------:R-:W0:Y:S02]  /*0d60*/  LDC.64 R6, c[0x0][0x588] ;  /* 0x00016200ff067b82 */ /* 0x000e240000000a00 */
[----:B0-----:R1:W5:Y:S01]  /*0d70*/  LDG.E R19, desc[UR38][R6.64] ;  /* 0x0000002606137981 */ /* 0x001362000c1e1900 */
[----:B------:R-:W-:Y:S05]  /*0d80*/  BRA `(.L_x_8) ;  /* 0x0000000000087947 */ /* 0x000fea0003800000 */
.L_x_9:
[----:B------:R-:W-:Y:S02]  /*0d90*/  ULDC UR4, c[0x0][0x580] ;  /* 0x0001600000047ab9 */ /* 0x000fe40000000800 */
[----:B------:R-:W-:-:S07]  /*0da0*/  IMAD.U32 R19, RZ, RZ, UR4 ;  /* 0x00000004ff137e24 */ /* 0x000fce000f8e00ff */
.L_x_8:
[----:B------:R-:W-:Y:S02]  /*0db0*/  ULDC.64 UR4, c[0x0][0x5a0] ;  /* 0x0001680000047ab9 */ /* 0x000fe40000000a00 */
[----:B------:R-:W-:-:S04]  /*0dc0*/  ISETP.NE.U32.AND P0, PT, RZ, UR4, PT ;  /* 0x00000004ff007c0c */ /* 0x000fc8000bf05070 */
[----:B------:R-:W-:-:S13]  /*0dd0*/  ISETP.NE.AND.EX P0, PT, RZ, UR5, PT, P0 ;  /* 0x00000005ff007c0c */ /* 0x000fda000bf05300 */
[----:B------:R-:W-:Y:S05]  /*0de0*/  @!P0 BRA `(.L_x_10) ;  /* 0x00000000001c8947 */ /* 0x000fea0003800000 */
[----:B01----:R-:W0:Y:S02]  /*0df0*/  LDC.64 R6, c[0x0][0x5a0] ;  /* 0x00016800ff067b82 */ /* 0x003e240000000a00 */
[----:B0-----:R-:W2:Y:S02]  /*0e00*/  LDG.E.64 R6, desc[UR38][R6.64] ;  /* 0x0000002606067981 */ /* 0x001ea4000c1e1b00 */
[----:B--2---:R-:W-:-:S04]  /*0e10*/  ISETP.NE.U32.AND P0, PT, R6, RZ, PT ;  /* 0x000000ff0600720c */ /* 0x004fc80003f05070 */
[----:B------:R-:W-:-:S13]  /*0e20*/  ISETP.NE.AND.EX P0, PT, R7, RZ, PT, P0 ;  /* 0x000000ff0700720c */ /* 0x000fda0003f05300 */
[----:B------:R-:W-:Y:S05]  /*0e30*/  @!P0 BRA `(.L_x_10) ;  /* 0x0000000000088947 */ /* 0x000fea0003800000 */
[----:B------:R0:W5:Y:S01]  /*0e40*/  LD.E R88, desc[UR38][R6.64] ;  /* 0x0000002606587980 */ /* 0x000162000c101900 */
[----:B------:R-:W-:Y:S05]  /*0e50*/  BRA `(.L_x_11) ;  /* 0x0000000000247947 */ /* 0x000fea0003800000 */
.L_x_10:
[----:B------:R-:W-:Y:S02]  /*0e60*/  ULDC.64 UR4, c[0x0][0x590] ;  /* 0x0001640000047ab9 */ /* 0x000fe40000000a00 */
[----:B------:R-:W-:-:S04]  /*0e70*/  ISETP.NE.U32.AND P0, PT, RZ, UR4, PT ;  /* 0x00000004ff007c0c */ /* 0x000fc8000bf05070 */
[----:B------:R-:W-:-:S13]  /*0e80*/  ISETP.NE.AND.EX P0, PT, RZ, UR5, PT, P0 ;  /* 0x00000005ff007c0c */ /* 0x000fda000bf05300 */
[----:B------:R-:W-:Y:S05]  /*0e90*/  @!P0 BRA `(.L_x_12) ;  /* 0x00000000000c8947 */ /* 0x000fea0003800000 */
[----:B------:R-:W2:Y:S02]  /*0ea0*/  LDC.64 R88, c[0x0][0x590] ;  /* 0x00016400ff587b82 */ /* 0x000ea40000000a00 */
[----:B--2---:R2:W5:Y:S01]  /*0eb0*/  LDG.E R88, desc[UR38][R88.64] ;  /* 0x0000002658587981 */ /* 0x004562000c1e1900 */
[----:B------:R-:W-:Y:S05]  /*0ec0*/  BRA `(.L_x_11) ;  /* 0x0000000000087947 */ /* 0x000fea0003800000 */
.L_x_12:
[----:B------:R-:W-:Y:S02]  /*0ed0*/  ULDC UR4, c[0x0][0x584] ;  /* 0x0001610000047ab9 */ /* 0x000fe40000000800 */
[----:B------:R-:W-:-:S07]  /*0ee0*/  IMAD.U32 R88, RZ, RZ, UR4 ;  /* 0x00000004ff587e24 */ /* 0x000fce000f8e00ff */
.L_x_11:
[----:B------:R-:W-:-:S13]  /*0ef0*/  LOP3.LUT P0, RZ, R0, 0xff, RZ, 0xc0, !PT ;  /* 0x000000ff00ff7812 */ /* 0x000fda000780c0ff */
[----:B------:R-:W-:Y:S05]  /*0f00*/  @!P0 EXIT ;  /* 0x000000000000894d */ /* 0x000fea0003800000 */
[----:B------:R-:W3:Y:S01]  /*0f10*/  LDC R90, c[0x0][0x658] ;  /* 0x00019600ff5a7b82 */ /* 0x000ee20000000800 */
[----:B------:R-:W-:Y:S01]  /*0f20*/  ULDC.64 UR6, c[0x0][0x288] ;  /* 0x0000a20000067ab9 */ /* 0x000fe20000000a00 */
[----:B------:R-:W-:Y:S01]  /*0f30*/  LOP3.LUT R14, R14, 0x1, RZ, 0xc0, !PT ;  /* 0x000000010e0e7812 */ /* 0x000fe200078ec0ff */
[----:B------:R-:W-:Y:S01]  /*0f40*/  UIADD3 UR4, UR7, 0x3f, URZ ;  /* 0x0000003f07047890 */ /* 0x000fe2000fffe03f */
[----:B------:R-:W-:Y:S01]  /*0f50*/  SHF.R.U32.HI R0, RZ, 0x2, R3 ;  /* 0x00000002ff007819 */ /* 0x000fe20000011603 */
[----:B01----:R-:W-:Y:S01]  /*0f60*/  IMAD.MOV.U32 R7, RZ, RZ, -0x1 ;  /* 0xffffffffff077424 */ /* 0x003fe200078e00ff */
[----:B------:R-:W-:Y:S01]  /*0f70*/  SHF.R.U32.HI R4, RZ, 0x1, R4 ;  /* 0x00000001ff047819 */ /* 0x000fe20000011604 */
[----:B------:R-:W-:Y:S01]  /*0f80*/  USHF.R.S32.HI UR5, URZ, 0x1f, UR4 ;  /* 0x0000001f3f057899 */ /* 0x000fe20008011404 */
[----:B------:R-:W0:Y:S01]  /*0f90*/  LDC.64 R92, c[0x0][0x5c8] ;  /* 0x00017200ff5c7b82 */ /* 0x000e220000000a00 */
[----:B------:R-:W-:Y:S01]  /*0fa0*/  IMAD.SHL.U32 R5, R14, 0x40, RZ ;  /* 0x000000400e057824 */ /* 0x000fe200078e00ff */
[----:B------:R-:W-:Y:S01]  /*0fb0*/  LOP3.LUT R0, R0, 0x7, RZ, 0xc0, !PT ;  /* 0x0000000700007812 */ /* 0x000fe200078ec0ff */
[----:B------:R-:W-:Y:S01]  /*0fc0*/  ULEA.HI UR5, UR5, UR4, URZ, 0x6 ;  /* 0x0000000405057291 */ /* 0x000fe2000f8f303f */
[----:B------:R-:W-:Y:S01]  /*0fd0*/  LOP3.LUT R23, R4, 0x30, RZ, 0xc0, !PT ;  /* 0x0000003004177812 */ /* 0x000fe200078ec0ff */
[----:B------:R-:W-:Y:S01]  /*0fe0*/  IMAD.MOV.U32 R9, RZ, RZ, 0x1 ;  /* 0x00000001ff097424 */ /* 0x000fe200078e00ff */
[--C-:B------:R-:W-:Y:S01]  /*0ff0*/  LOP3.LUT R22, R5, 0x40, R0.reuse, 0xe2, !PT ;  /* 0x0000004005167812 */ /* 0x100fe200078ee200 */
[----:B------:R-:W-:Y:S01]  /*1000*/  USHF.R.S32.HI UR43, URZ, 0x6, UR5 ;  /* 0x000000063f2b7899 */ /* 0x000fe20008011405 */
[----:B------:R-:W1:Y:S01]  /*1010*/  LDC R95, c[0x0][0x600] ;  /* 0x00018000ff5f7b82 */ /* 0x000e620000000800 */
[-C--:B------:R-:W-:Y:S01]  /*1020*/  IADD3 R5, RZ, -R23.reuse, -R0 ;  /* 0x80000017ff057210 */ /* 0x080fe20007ffe800 */
[----:B------:R-:W-:Y:S01]  /*1030*/  IMAD.U32 R6, RZ, RZ, UR6 ;  /* 0x00000006ff067e24 */ /* 0x000fe2000f8e00ff */
[C---:B--2---:R-:W-:Y:S01]  /*1040*/  LOP3.LUT R89, R3.reuse, 0x3, RZ, 0xc0, !PT ;  /* 0x0000000303597812 */ /* 0x044fe200078ec0ff */
[----:B------:R-:W-:Y:S01]  /*1050*/  UISETP.LT.AND UP0, UPT, UR43, 0x1, UPT ;  /* 0x000000012b00788c */ /* 0x000fe2000bf01270 */
[----:B------:R-:W-:Y:S01]  /*1060*/  LOP3.LUT R94, R3, 0x80, RZ, 0xc0, !PT ;  /* 0x00000080035e7812 */ /* 0x000fe200078ec0ff */
[----:B------:R-:W-:Y:S01]  /*1070*/  IMAD R5, R14, -0x40, R5 ;  /* 0xffffffc00e057824 */ /* 0x000fe200078e0205 */
[----:B------:R-:W-:Y:S01]  /*1080*/  ULDC UR4, c[0x0][0x284] ;  /* 0x0000a10000047ab9 */ /* 0x000fe20000000800 */
[-C--:B---3--:R-:W-:Y:S01]  /*1090*/  SHF.L.U32 R7, R7, R90.reuse, RZ ;  /* 0x0000005a07077219 */ /* 0x088fe200000006ff */
[----:B------:R-:W-:Y:S01]  /*10a0*/  USEL UR44, UR43, 0x1, UP0 ;  /* 0x000000012b2c7887 */ /* 0x000fe20008000000 */
[----:B------:R-:W-:Y:S01]  /*10b0*/  LOP3.LUT R22, R22, R23, RZ, 0xfc, !PT ;  /* 0x0000001716167212 */ /* 0x000fe200078efcff */
[----:B------:R-:W-:Y:S01]  /*10c0*/  IMAD R89, R89, -0x2, R6 ;  /* 0xfffffffe59597824 */ /* 0x000fe200078e0206 */
[----:B------:R-:W-:Y:S01]  /*10d0*/  SHF.L.U32 R90, R9, R90, RZ ;  /* 0x0000005a095a7219 */ /* 0x000fe200000006ff */
[----:B------:R-:W-:Y:S01]  /*10e0*/  VIADD R97, R5, UR4 ;  /* 0x0000000405617c36 */ /* 0x000fe20008000000 */
[----:B------:R-:W-:Y:S01]  /*10f0*/  LOP3.LUT R98, R18, 0x1, RZ, 0xfc, !PT ;  /* 0x0000000112627812 */ /* 0x000fe200078efcff */
[----:B------:R-:W-:Y:S01]  /*1100*/  IMAD.MOV.U32 R23, RZ, RZ, RZ ;  /* 0x000000ffff177224 */ /* 0x000fe200078e00ff */
[C---:B0-----:R-:W-:Y:S01]  /*1110*/  SHF.L.U64.HI R91, R92.reuse, 0x3, R93 ;  /* 0x000000035c5b7819 */ /* 0x041fe2000001025d */
[----:B------:R-:W-:Y:S01]  /*1120*/  IMAD.SHL.U32 R92, R92, 0x8, RZ ;  /* 0x000000085c5c7824 */ /* 0x000fe200078e00ff */
[----:B------:R-:W-:Y:S01]  /*1130*/  SHF.R.U32.HI R94, RZ, 0x7, R94 ;  /* 0x00000007ff5e7819 */ /* 0x000fe2000001165e */
[----:B------:R-:W-:Y:S01]  /*1140*/  IMAD.SHL.U32 R93, R3, 0x2, RZ ;  /* 0x00000002035d7824 */ /* 0x000fe200078e00ff */
[----:B------:R-:W-:Y:S01]  /*1150*/  LOP3.LUT R96, RZ, R7, RZ, 0x33, !PT ;  /* 0x00000007ff607212 */ /* 0x000fe200078e33ff */
[----:B------:R-:W-:Y:S01]  /*1160*/  UIADD3 UR44, UR43, -UR44, URZ ;  /* 0x8000002c2b2c7290 */ /* 0x000fe2000fffe03f */
[----:B------:R-:W-:Y:S01]  /*1170*/  UMOV UR40, URZ ;  /* 0x0000003f00287c82 */ /* 0x000fe20008000000 */
[----:B-1----:R-:W-:Y:S01]  /*1180*/  VIADD R95, R95, 0xffffffff ;  /* 0xffffffff5f5f7836 */ /* 0x002fe20000000000 */
[----:B------:R-:W-:-:S09]  /*1190*/  UMOV UR41, URZ ;  /* 0x0000003f00297c82 */ /* 0x000fd20008000000 */
.L_x_158:
[----:B0-----:R-:W0:Y:S01]  /*11a0*/  SHFL.IDX PT, R0, R94, RZ, 0x1f ;  /* 0x00001fff5e007589 */ /* 0x001e2200000e0000 */
[----:B-1----:R-:W1:Y:S01]  /*11b0*/  S2UR UR7, SR_CgaCtaId ;  /* 0x00000000000779c3 */ /* 0x002e620000008800 */
[----:B------:R-:W-:Y:S01]  /*11c0*/  UMOV UR6, 0x400 ;  /* 0x0000040000067882 */ /* 0x000fe20000000000 */
[----:B0-----:R-:W-:Y:S01]  /*11d0*/  R2UR UR4, R0 ;  /* 0x00000000000472ca */ /* 0x001fe200000e0000 */
[----:B-1----:R-:W-:-:S12]  /*11e0*/  ULEA UR46, UR7, UR6, 0x18 ;  /* 0x00000006072e7291 */ /* 0x002fd8000f8ec03f */
[----:B------:R-:W-:-:S04]  /*11f0*/  ULEA.HI UR5, UR4, UR4, URZ, 0x1 ;  /* 0x0000000404057291 */ /* 0x000fc8000f8f083f */
[----:B------:R-:W-:-:S04]  /*1200*/  ULOP3.LUT UR5, UR5, 0x7fffe, URZ, 0xc0, !UPT ;  /* 0x0007fffe05057892 */ /* 0x000fc8000f8ec03f */
[----:B------:R-:W-:-:S03]  /*1210*/  UIADD3 UR5, UR4, -UR5, URZ ;  /* 0x8000000504057290 */ /* 0x000fc6000fffe03f */
[----:B------:R-:W-:Y:S01]  /*1220*/  ULDC UR4, c[0x0][0x28c] ;  /* 0x0000a30000047ab9 */ /* 0x000fe20000000800 */
[----:B------:R-:W-:Y:S01]  /*1230*/  ULEA UR5, UR5, UR46, 0xd ;  /* 0x0000002e05057291 */ /* 0x000fe2000f8e683f */
[----:B------:R-:W-:-:S03]  /*1240*/  ISETP.LT.AND P0, PT, RZ, UR4, PT ;  /* 0x00000004ff007c0c */ /* 0x000fc6000bf01270 */
[----:B------:R-:W-:-:S04]  /*1250*/  UIADD3 UR5, UR5, 0x100, URZ ;  /* 0x0000010005057890 */ /* 0x000fc8000fffe03f */
[----:B------:R-:W-:-:S04]  /*1260*/  USHF.R.U32.HI UR5, URZ, 0x4, UR5 ;  /* 0x000000043f057899 */ /* 0x000fc80008011605 */
[----:B------:R-:W-:-:S04]  /*1270*/  ULOP3.LUT UR5, UR5, 0x3fff, URZ, 0xc0, !UPT ;  /* 0x00003fff05057892 */ /* 0x000fc8000f8ec03f */
[----:B------:R-:W-:Y:S01]  /*1280*/  ULOP3.LUT UR45, UR5, 0x10000, URZ, 0xfc, !UPT ;  /* 0x00010000052d7892 */ /* 0x000fe2000f8efc3f */
[----:B--2345:R-:W-:Y:S11]  /*1290*/  @P0 BRA `(.L_x_13) ;  /* 0x0000000000400947 */ /* 0x03cff60003800000 */
[----:B------:R-:W-:Y:S01]  /*12a0*/  MOV R0, 0x0 ;  /* 0x0000000000007802 */ /* 0x000fe20000000f00 */
[----:B------:R-:W-:Y:S01]  /*12b0*/  ULDC.64 UR4, c[0x4][0x68] ;  /* 0x01001a0000047ab9 */ /* 0x000fe20000000a00 */
[----:B------:R-:W-:Y:S01]  /*12c0*/  ULDC.64 UR6, c[0x4][0x8] ;  /* 0x0100020000067ab9 */ /* 0x000fe20000000a00 */
[----:B------:R-:W-:Y:S01]  /*12d0*/  IMAD.U32 R4, RZ, RZ, UR4 ;  /* 0x00000004ff047e24 */ /* 0x000fe2000f8e00ff */
[----:B------:R0:W1:Y:S01]  /*12e0*/  LDC.64 R14, c[0x4][R0] ;  /* 0x01000000000e7b82 */ /* 0x0000620000000a00 */
[----:B------:R-:W-:Y:S01]  /*12f0*/  IMAD.U32 R5, RZ, RZ, UR5 ;  /* 0x00000005ff057e24 */ /* 0x000fe2000f8e00ff */
[----:B------:R-:W-:Y:S01]  /*1300*/  ULDC.64 UR4, c[0x4][0x70] ;  /* 0x01001c0000047ab9 */ /* 0x000fe20000000a00 */
[----:B------:R-:W-:Y:S02]  /*1310*/  IMAD.U32 R10, RZ, RZ, UR6 ;  /* 0x00000006ff0a7e24 */ /* 0x000fe4000f8e00ff */
[----:B------:R-:W-:Y:S02]  /*1320*/  IMAD.U32 R6, RZ, RZ, UR4 ;  /* 0x00000004ff067e24 */ /* 0x000fe4000f8e00ff */
[----:B------:R-:W-:-:S02]  /*1330*/  IMAD.U32 R7, RZ, RZ, UR5 ;  /* 0x00000005ff077e24 */ /* 0x000fc4000f8e00ff */
[----:B------:R-:W-:Y:S02]  /*1340*/  IMAD.U32 R11, RZ, RZ, UR7 ;  /* 0x00000007ff0b7e24 */ /* 0x000fe4000f8e00ff */
[----:B------:R-:W-:Y:S02]  /*1350*/  IMAD.MOV.U32 R8, RZ, RZ, 0x1e1 ;  /* 0x000001e1ff087424 */ /* 0x000fe400078e00ff */
[----:B------:R-:W-:Y:S02]  /*1360*/  IMAD.MOV.U32 R12, RZ, RZ, 0x1 ;  /* 0x00000001ff0c7424 */ /* 0x000fe400078e00ff */
[----:B0-----:R-:W-:-:S07]  /*1370*/  IMAD.MOV.U32 R13, RZ, RZ, RZ ;  /* 0x000000ffff0d7224 */ /* 0x001fce00078e00ff */
[----:B------:R-:W-:-:S07]  /*1380*/  LEPC R20, `(.L_x_13) ;  /* 0x000000001014794e */ /* 0x000fce0000000000 */
[----:B-1---5:R-:W-:Y:S05]  /*1390*/  CALL.ABS.NOINC R14 ;  /* 0x000000000e007343 */ /* 0x022fea0003c00000 */
.L_x_13:
[----:B------:R-:W-:-:S13]  /*13a0*/  ISETP.NE.AND P0, PT, R98, 0x3, PT ;  /* 0x000000036200780c */ /* 0x000fda0003f05270 */
[----:B------:R-:W-:Y:S05]  /*13b0*/  @!P0 BRA `(.L_x_14) ;  /* 0x0000000000048947 */ /* 0x000fea0003800000 */
[----:B------:R-:W-:Y:S01]  /*13c0*/  BPT.TRAP 0x1 ;  /* 0x000000040000795c */ /* 0x000fe20000300000 */
.L_x_14:
[----:B------:R-:W-:Y:S02]  /*13d0*/  IMAD.U32 R3, RZ, RZ, UR41 ;  /* 0x00000029ff037e24 */ /* 0x000fe4000f8e00ff */
[----:B------:R-:W-:-:S03]  /*13e0*/  IMAD.U32 R0, RZ, RZ, UR40 ;  /* 0x00000028ff007e24 */ /* 0x000fc6000f8e00ff */
[----:B------:R-:W-:Y:S02]  /*13f0*/  LEA R3, R3, UR46, 0x3 ;  /* 0x0000002e03037c11 */ /* 0x000fe4000f8e18ff */
[----:B------:R-:W-:-:S04]  /*1400*/  SHF.L.U32 R0, R0, 0x1f, RZ ;  /* 0x0000001f00007819 */ /* 0x000fc800000006ff */
[----:B------:R0:W1:Y:S01]  /*1410*/  SYNCS.PHASECHK.TRANS64.TRYWAIT P1, [R3+URZ], R0 ;  /* 0x00000000030075a7 */ /* 0x000062000802017f */
[----:B------:R-:W-:Y:S05]  /*1420*/  @!P0 BRA `(.L_x_15) ;  /* 0x0000000000048947 */ /* 0x000fea0003800000 */
[----:B------:R-:W-:Y:S01]  /*1430*/  BPT.TRAP 0x1 ;  /* 0x000000040000795c */ /* 0x000fe20000300000 */
.L_x_15:
[----:B------:R-:W-:-:S05]  /*1440*/  IMAD.U32 R4, RZ, RZ, UR44 ;  /* 0x0000002cff047e24 */ /* 0x000fca000f8e00ff */
[----:B------:R-:W-:Y:S01]  /*1450*/  ISETP.GE.AND P2, PT, R4, 0x1, PT ;  /* 0x000000010400780c */ /* 0x000fe20003f46270 */
[----:B-1----:R-:W-:-:S12]  /*1460*/  @P1 BRA `(.L_x_16) ;  /* 0x0000000000081947 */ /* 0x002fd80003800000 */
[----:B------:R-:W1:Y:S02]  /*1470*/  SYNCS.PHASECHK.TRANS64.TRYWAIT P1, [R3+URZ], R0 ;  /* 0x00000000030075a7 */ /* 0x000e64000802017f */
[----:B-1----:R-:W-:Y:S05]  /*1480*/  @!P1 BRA `(.L_x_17) ;  /* 0x00000064005c9947 */ /* 0x002fea0003800000 */
.L_x_16:
[----:B------:R-:W-:Y:S05]  /*1490*/  WARPSYNC.ALL ;  /* 0x0000000000007948 */ /* 0x000fea0003800000 */
[----:B------:R-:W-:Y:S01]  /*14a0*/  UIADD3 UR4, UR46, 0xc100, URZ ;  /* 0x0000c1002e047890 */ /* 0x000fe2000fffe03f */
[----:B------:R-:W-:Y:S01]  /*14b0*/  WARPGROUP.ARRIVE ;  /* 0x00000000000079c5 */ /* 0x000fe20000000000 */
[----:B------:R-:W-:Y:S02]  /*14c0*/  ULEA UR5, UR41, UR45, 0xa ;  /* 0x0000002d29057291 */ /* 0x000fe4000f8e503f */
[----:B------:R-:W-:Y:S01]  /*14d0*/  USHF.R.U32.HI UR4, URZ, 0x4, UR4 ;  /* 0x000000043f047899 */ /* 0x000fe20008011604 */
[----:B------:R-:W-:Y:S01]  /*14e0*/  UMOV UR9, 0x40000040 ;  /* 0x4000004000097882 */ /* 0x000fe20000000000 */
[----:B------:R-:W-:-:S02]  /*14f0*/  UMOV UR11, 0x40000040 ;  /* 0x40000040000b7882 */ /* 0x000fc40000000000 */
[----:B------:R-:W-:Y:S01]  /*1500*/  ULOP3.LUT UR4, UR4, 0x3fff, URZ, 0xc0, !UPT ;  /* 0x00003fff04047892 */ /* 0x000fe2000f8ec03f */
[----:B------:R-:W-:-:S03]  /*1510*/  UMOV UR8, UR5 ;  /* 0x0000000500087c82 */ /* 0x000fc60008000000 */
[----:B------:R-:W-:-:S04]  /*1520*/  ULOP3.LUT UR4, UR4, 0x10000, URZ, 0xfc, !UPT ;  /* 0x0001000004047892 */ /* 0x000fc8000f8efc3f */
[----:B------:R-:W-:-:S07]  /*1530*/  ULEA UR6, UR41, UR4, 0xa ;  /* 0x0000000429067291 */ /* 0x000fce000f8e503f */
[----:B------:R-:W-:Y:S02]  /*1540*/  UMOV UR10, UR6 ;  /* 0x00000006000a7c82 */ /* 0x000fe40008000000 */
[----:B------:R-:W-:Y:S01]  /*1550*/  HGMMA.64x128x16.F32 R24, gdesc[UR8], RZ, !UPT, gsb0 ;  /* 0x01e00000081879f0 */ /* 0x000fe2000c0008ff */
[----:B------:R-:W-:Y:S02]  /*1560*/  UIADD3 UR8, UR5, 0x2, URZ ;  /* 0x0000000205087890 */ /* 0x000fe4000fffe03f */
[----:B------:R-:W-:Y:S01]  /*1570*/  UIADD3 UR10, UR6, 0x2, URZ ;  /* 0x00000002060a7890 */ /* 0x000fe2000fffe03f */
[----:B------:R-:W-:Y:S01]  /*1580*/  UMOV UR9, 0x40000040 ;  /* 0x4000004000097882 */ /* 0x000fe20000000000 */
[----:B------:R-:W-:Y:S01]  /*1590*/  UMOV UR11, 0x40000040 ;  /* 0x40000040000b7882 */ /* 0x000fe20000000000 */
[----:B------:R-:W-:Y:S02]  /*15a0*/  WARPGROUP.DEPBAR.LE gsb0, 0x0 ;  /* 0x00008000000079c5 */ /* 0x000fe40000010000 */
[----:B------:R-:W-:-:S06]  /*15b0*/  WARPGROUP.ARRIVE ;  /* 0x00000000000079c5 */ /* 0x000fcc0000000000 */
[----:B------:R-:W-:Y:S01]  /*15c0*/  HGMMA.64x128x16.F32 R24, gdesc[UR8], R24, gsb0 ;  /* 0x01e00000081879f0 */ /* 0x000fe20008000818 */
        /* <DEDUP_REMOVED lines=13> */
[----:B------:R-:W-:Y:S03]  /*16a0*/  HGMMA.64x128x16.F32 R24, gdesc[UR8], R24, gsb0 ;  /* 0x01e00000081879f0 */ /* 0x000fe60008000818 */
[----:B------:R-:W-:Y:S02]  /*16b0*/  WARPGROUP.DEPBAR.LE gsb0, 0x0 ;  /* 0x00008000000079c5 */ /* 0x000fe40000010000 */
[----:B------:R-:W-:Y:S05]  /*16c0*/  @!P2 BRA `(.L_x_18) ;  /* 0x00000004001ca947 */ /* 0x000fea0003800000 */
[----:B------:R-:W-:Y:S01]  /*16d0*/  UIADD3 UR5, UR41, 0x1, URZ ;  /* 0x0000000129057890 */ /* 0x000fe2000fffe03f */
[----:B01----:R-:W-:-:S03]  /*16e0*/  IMAD.U32 R0, RZ, RZ, UR44 ;  /* 0x0000002cff007e24 */ /* 0x003fc6000f8e00ff */
[----:B------:R-:W-:-:S04]  /*16f0*/  UISETP.NE.AND UP0, UPT, UR5, 0x3, UPT ;  /* 0x000000030500788c */ /* 0x000fc8000bf05270 */
[----:B------:R-:W-:Y:S02]  /*1700*/  USEL UR6, URZ, 0x1, UP0 ;  /* 0x000000013f067887 */ /* 0x000fe40008000000 */
[----:B------:R-:W-:Y:S02]  /*1710*/  USEL UR5, UR5, URZ, UP0 ;  /* 0x0000003f05057287 */ /* 0x000fe40008000000 */
[----:B------:R-:W-:-:S06]  /*1720*/  ULOP3.LUT UR6, UR40, UR6, URZ, 0x3c, !UPT ;  /* 0x0000000628067292 */ /* 0x000fcc000f8e3c3f */
[----:B------:R-:W-:Y:S01]  /*1730*/  IMAD.U32 R5, RZ, RZ, UR6 ;  /* 0x00000006ff057e24 */ /* 0x000fe2000f8e00ff */
[----:B------:R-:W-:-:S06]  /*1740*/  UMOV UR6, UR41 ;  /* 0x0000002900067c82 */ /* 0x000fcc0008000000 */
.L_x_25:
[----:B01----:R-:W-:Y:S05]  /*1750*/  @!P0 BRA `(.L_x_19) ;  /* 0x0000000000048947 */ /* 0x003fea0003800000 */
[----:B------:R-:W-:Y:S01]  /*1760*/  BPT.TRAP 0x1 ;  /* 0x000000040000795c */ /* 0x000fe20000300000 */
.L_x_19:
[----:B------:R-:W0:Y:S01]  /*1770*/  S2UR UR8, SR_CgaCtaId ;  /* 0x00000000000879c3 */ /* 0x000e220000008800 */
[----:B------:R-:W-:Y:S01]  /*1780*/  UMOV UR7, 0x400 ;  /* 0x0000040000077882 */ /* 0x000fe20000000000 */
[----:B------:R-:W-:Y:S01]  /*1790*/  SHF.L.U32 R3, R5, 0x1f, RZ ;  /* 0x0000001f05037819 */ /* 0x000fe200000006ff */
[----:B0-----:R-:W-:-:S04]  /*17a0*/  ULEA UR13, UR8, UR7, 0x18 ;  /* 0x00000007080d7291 */ /* 0x001fc8000f8ec03f */
[----:B------:R-:W-:-:S09]  /*17b0*/  ULEA UR7, UR5, UR13, 0x3 ;  /* 0x0000000d05077291 */ /* 0x000fd2000f8e183f */
[----:B------:R0:W1:Y:S01]  /*17c0*/  SYNCS.PHASECHK.TRANS64.TRYWAIT P1, [UR7], R3 ;  /* 0x00000003ff0075a7 */ /* 0x0000620008020147 */
[----:B------:R-:W-:Y:S05]  /*17d0*/  @!P0 BRA `(.L_x_20) ;  /* 0x0000000000048947 */ /* 0x000fea0003800000 */
[----:B------:R-:W-:Y:S01]  /*17e0*/  BPT.TRAP 0x1 ;  /* 0x000000040000795c */ /* 0x000fe20000300000 */
.L_x_20:
[----:B-1----:R-:W-:Y:S05]  /*17f0*/  @P1 BRA `(.L_x_21) ;  /* 0x0000000000081947 */ /* 0x002fea0003800000 */
[----:B------:R-:W1:Y:S02]  /*1800*/  SYNCS.PHASECHK.TRANS64.TRYWAIT P1, [UR7], R3 ;  /* 0x00000003ff0075a7 */ /* 0x000e640008020147 */
[----:B-1----:R-:W-:Y:S05]  /*1810*/  @!P1 BRA `(.L_x_22) ;  /* 0x00000060008c9947 */ /* 0x002fea0003800000 */
.L_x_21:
[----:B------:R-:W-:Y:S01]  /*1820*/  ULEA UR7, UR5, UR45, 0xa ;  /* 0x0000002d05077291 */ /* 0x000fe2000f8e503f */
[----:B------:R-:W-:Y:S01]  /*1830*/  WARPGROUP.ARRIVE ;  /* 0x00000000000079c5 */ /* 0x000fe20000000000 */
[----:B------:R-:W-:Y:S01]  /*1840*/  ULEA UR12, UR5, UR4, 0xa ;  /* 0x00000004050c7291 */ /* 0x000fe2000f8e503f */
[----:B------:R-:W-:Y:S01]  /*1850*/  UMOV UR9, 0x40000040 ;  /* 0x4000004000097882 */ /* 0x000fe20000000000 */
[----:B------:R-:W-:-:S03]  /*1860*/  UMOV UR11, 0x40000040 ;  /* 0x40000040000b7882 */ /* 0x000fc60000000000 */
[----:B------:R-:W-:Y:S02]  /*1870*/  UMOV UR8, UR7 ;  /* 0x0000000700087c82 */ /* 0x000fe40008000000 */
[----:B------:R-:W-:Y:S02]  /*1880*/  UMOV UR10, UR12 ;  /* 0x0000000c000a7c82 */ /* 0x000fe40008000000 */
[----:B------:R-:W-:Y:S01]  /*1890*/  HGMMA.64x128x16.F32 R24, gdesc[UR8], R24, gsb0 ;  /* 0x01e00000081879f0 */ /* 0x000fe20008000818 */
[----:B------:R-:W-:Y:S02]  /*18a0*/  UIADD3 UR8, UR7, 0x2, URZ ;  /* 0x0000000207087890 */ /* 0x000fe4000fffe03f */
[----:B------:R-:W-:Y:S01]  /*18b0*/  UIADD3 UR10, UR12, 0x2, URZ ;  /* 0x000000020c0a7890 */ /* 0x000fe2000fffe03f */
[----:B------:R-:W-:Y:S01]  /*18c0*/  UMOV UR9, 0x40000040 ;  /* 0x4000004000097882 */ /* 0x000fe20000000000 */
[----:B------:R-:W-:Y:S01]  /*18d0*/  UMOV UR11, 0x40000040 ;  /* 0x40000040000b7882 */ /* 0x000fe20000000000 */
[----:B------:R-:W-:-:S02]  /*18e0*/  WARPGROUP.DEPBAR.LE gsb0, 0x0 ;  /* 0x00008000000079c5 */ /* 0x000fc40000010000 */
        /* <DEDUP_REMOVED lines=18> */
[----:B------:R-:W-:Y:S01]  /*1a10*/  BPT.TRAP 0x1 ;  /* 0x000000040000795c */ /* 0x000fe20000300000 */
.L_x_23:
[----:B------:R-:W-:Y:S01]  /*1a20*/  ULEA UR7, UR6, UR13, 0x3 ;  /* 0x0000000d06077291 */ /* 0x000fe2000f8e183f */
[----:B------:R-:W-:-:S03]  /*1a30*/  ISETP.GT.U32.AND P1, PT, R18, 0x1, PT ;  /* 0x000000011200780c */ /* 0x000fc60003f24070 */
[----:B------:R-:W-:-:S04]  /*1a40*/  UIADD3 UR7, UR7, 0x18, URZ ;  /* 0x0000001807077890 */ /* 0x000fc8000fffe03f */
[----:B------:R-:W-:-:S09]  /*1a50*/  UPRMT UR7, URZ, 0x654, UR7 ;  /* 0x000006543f077896 */ /* 0x000fd20008000007 */
[----:B------:R-:W-:Y:S01]  /*1a60*/  SYNCS.ARRIVE.TRANS64.RED.A1T0 RZ, [UR7], RZ ;  /* 0x000000ffffff79a7 */ /* 0x000fe20008100407 */
[----:B------:R-:W-:Y:S05]  /*1a70*/  @P1 BRA `(.L_x_24) ;  /* 0x0000000000041947 */ /* 0x000fea0003800000 */
[----:B------:R-:W-:Y:S01]  /*1a80*/  BPT.TRAP 0x1 ;  /* 0x000000040000795c */ /* 0x000fe20000300000 */
.L_x_24:
[----:B------:R-:W-:Y:S01]  /*1a90*/  UIADD3 UR5, UR5, 0x1, URZ ;  /* 0x0000000105057890 */ /* 0x000fe2000fffe03f */
[C---:B------:R-:W-:Y:S01]  /*1aa0*/  ISETP.GT.AND P1, PT, R0.reuse, 0x1, PT ;  /* 0x000000010000780c */ /* 0x040fe20003f24270 */
[----:B------:R-:W-:Y:S01]  /*1ab0*/  UIADD3 UR6, UR6, 0x1, URZ ;  /* 0x0000000106067890 */ /* 0x000fe2000fffe03f */
[----:B------:R-:W-:Y:S01]  /*1ac0*/  VIADD R0, R0, 0xffffffff ;  /* 0xffffffff00007836 */ /* 0x000fe20000000000 */
[----:B------:R-:W-:Y:S02]  /*1ad0*/  UISETP.NE.AND UP0, UPT, UR5, 0x3, UPT ;  /* 0x000000030500788c */ /* 0x000fe4000bf05270 */
[----:B------:R-:W-:Y:S02]  /*1ae0*/  UISETP.NE.AND UP1, UPT, UR6, 0x3, UPT ;  /* 0x000000030600788c */ /* 0x000fe4000bf25270 */
[----:B------:R-:W-:Y:S02]  /*1af0*/  USEL UR7, URZ, 0x1, UP0 ;  /* 0x000000013f077887 */ /* 0x000fe40008000000 */
[----:B------:R-:W-:-:S02]  /*1b00*/  USEL UR5, UR5, URZ, UP0 ;  /* 0x0000003f05057287 */ /* 0x000fc40008000000 */
[----:B------:R-:W-:Y:S02]  /*1b10*/  USEL UR6, UR6, URZ, UP1 ;  /* 0x0000003f06067287 */ /* 0x000fe40008800000 */
[----:B------:R-:W-:Y:S01]  /*1b20*/  LOP3.LUT R5, R5, UR7, RZ, 0x3c, !PT ;  /* 0x0000000705057c12 */ /* 0x000fe2000f8e3cff */
[----:B------:R-:W-:Y:S09]  /*1b30*/  @P1 BRA `(.L_x_25) ;  /* 0xfffffffc00041947 */ /* 0x000ff2000383ffff */
.L_x_18:
[----:B01----:R-:W0:Y:S02]  /*1b40*/  LDC R0, c[0x0][0x28c] ;  /* 0x0000a300ff007b82 */ /* 0x003e240000000800 */
[----:B0-----:R-:W-:-:S13]  /*1b50*/  ISETP.GE.AND P1, PT, R0, 0x1, PT ;  /* 0x000000010000780c */ /* 0x001fda0003f26270 */
[----:B------:R-:W-:Y:S05]  /*1b60*/  @!P1 BRA `(.L_x_26) ;  /* 0x0000000000409947 */ /* 0x000fea0003800000 */
[----:B------:R-:W-:Y:S05]  /*1b70*/  @!P0 BRA `(.L_x_27) ;  /* 0x0000000000048947 */ /* 0x000fea0003800000 */
[----:B------:R-:W-:Y:S01]  /*1b80*/  BPT.TRAP 0x1 ;  /* 0x000000040000795c */ /* 0x000fe20000300000 */
.L_x_27:
[----:B------:R-:W0:Y:S01]  /*1b90*/  S2UR UR7, SR_CgaCtaId ;  /* 0x00000000000779c3 */ /* 0x000e220000008800 */
[----:B------:R-:W-:Y:S01]  /*1ba0*/  UIADD3 UR6, UR44, UR41, URZ ;  /* 0x000000292c067290 */ /* 0x000fe2000fffe03f */
[----:B------:R-:W-:-:S03]  /*1bb0*/  ISETP.GT.U32.AND P0, PT, R18, 0x1, PT ;  /* 0x000000011200780c */ /* 0x000fc60003f04070 */
[----:B------:R-:W-:-:S04]  /*1bc0*/  UIMAD.WIDE.U32 UR4, UR6, -0x55555555, URZ ;  /* 0xaaaaaaab060478a5 */ /* 0x000fc8000f8e003f */
[----:B------:R-:W-:-:S03]  /*1bd0*/  USHF.R.U32.HI UR4, URZ, 0x1, UR5 ;  /* 0x000000013f047899 */ /* 0x000fc60008011605 */
[----:B------:R-:W-:Y:S01]  /*1be0*/  UMOV UR5, 0x400 ;  /* 0x0000040000057882 */ /* 0x000fe20000000000 */
[----:B------:R-:W-:Y:S02]  /*1bf0*/  UIMAD UR6, UR4, -0x3, UR6 ;  /* 0xfffffffd040678a4 */ /* 0x000fe4000f8e0206 */
[----:B0-----:R-:W-:-:S04]  /*1c00*/  ULEA UR5, UR7, UR5, 0x18 ;  /* 0x0000000507057291 */ /* 0x001fc8000f8ec03f */
[----:B------:R-:W-:-:S04]  /*1c10*/  ULEA UR6, UR6, UR5, 0x3 ;  /* 0x0000000506067291 */ /* 0x000fc8000f8e183f */
[----:B------:R-:W-:-:S04]  /*1c20*/  UIADD3 UR6, UR6, 0x18, URZ ;  /* 0x0000001806067890 */ /* 0x000fc8000fffe03f */
[----:B------:R-:W-:-:S09]  /*1c30*/  UPRMT UR6, URZ, 0x654, UR6 ;  /* 0x000006543f067896 */ /* 0x000fd20008000006 */
[----:B------:R-:W-:Y:S01]  /*1c40*/  SYNCS.ARRIVE.TRANS64.RED.A1T0 RZ, [UR6], RZ ;  /* 0x000000ffffff79a7 */ /* 0x000fe20008100406 */
[----:B------:R-:W-:Y:S05]  /*1c50*/  @P0 BRA `(.L_x_26) ;  /* 0x0000000000040947 */ /* 0x000fea0003800000 */
[----:B------:R-:W-:Y:S01]  /*1c60*/  BPT.TRAP 0x1 ;  /* 0x000000040000795c */ /* 0x000fe20000300000 */
.L_x_26:
[----:B------:R-:W-:Y:S01]  /*1c70*/  IMAD.SHL.U32 R6, R100, 0x80, RZ ;  /* 0x0000008064067824 */ /* 0x000fe200078e00ff */
[----:B------:R-:W-:Y:S01]  /*1c80*/  UIADD3 UR41, UR43, UR41, URZ ;  /* 0x000000292b297290 */ /* 0x000fe2000fffe03f */
[----:B------:R-:W-:Y:S01]  /*1c90*/  SHF.R.S32.HI R11, RZ, 0x1f, R99 ;  /* 0x0000001fff0b7819 */ /* 0x000fe20000011463 */
[----:B------:R-:W-:Y:S01]  /*1ca0*/  UISETP.GE.U32.AND UP1, UPT, UR43, 0x3, UPT ;  /* 0x000000032b00788c */ /* 0x000fe2000bf26070 */
[----:B------:R-:W-:Y:S01]  /*1cb0*/  IMAD.SHL.U32 R10, R101, 0x80, RZ ;  /* 0x00000080650a7824 */ /* 0x000fe200078e00ff */
[----:B------:R-:W-:Y:S01]  /*1cc0*/  ULDC UR7, c[0x0][0x288] ;  /* 0x0000a20000077ab9 */ /* 0x000fe20000000800 */
[C---:B------:R-:W-:Y:S01]  /*1cd0*/  LOP3.LUT R8, R6.reuse, 0x6, R93, 0xf8, !PT ;  /* 0x0000000606087812 */ /* 0x040fe200078ef85d */
[----:B------:R-:W-:Y:S01]  /*1ce0*/  UISETP.GT.U32.AND UP0, UPT, UR41, 0x2, UPT ;  /* 0x000000022900788c */ /* 0x000fe2000bf04070 */
[----:B------:R-:W-:Y:S01]  /*1cf0*/  ISETP.GE.AND P0, PT, R6, UR7, PT ;  /* 0x0000000706007c0c */ /* 0x000fe2000bf06270 */
[----:B------:R-:W-:Y:S01]  /*1d00*/  ULDC.64 UR4, c[0x0][0x5d0] ;  /* 0x0001740000047ab9 */ /* 0x000fe20000000a00 */
[--C-:B------:R-:W-:Y:S01]  /*1d10*/  SHF.R.S32.HI R9, RZ, 0x1f, R8.reuse ;  /* 0x0000001fff097819 */ /* 0x100fe20000011408 */
[----:B------:R-:W-:Y:S01]  /*1d20*/  ULDC UR10, c[0x0][0x284] ;  /* 0x0000a100000a7ab9 */ /* 0x000fe20000000800 */
[----:B------:R-:W-:Y:S01]  /*1d30*/  IMAD R0, R11, UR4, RZ ;  /* 0x000000040b007c24 */ /* 0x000fe2000f8e02ff */
[----:B------:R-:W-:Y:S01]  /*1d40*/  UISETP.LT.U32.AND UP0, UPT, UR43, 0x3, UP0 ;  /* 0x000000032b00788c */ /* 0x000fe20008701070 */
[----:B------:R-:W-:Y:S01]  /*1d50*/  ISETP.GE.OR P0, PT, R10, UR10, P0 ;  /* 0x0000000a0a007c0c */ /* 0x000fe20008706670 */
[----:B------:R-:W-:Y:S01]  /*1d60*/  IMAD.WIDE.U32 R4, R99, UR4, R8 ;  /* 0x0000000463047c25 */ /* 0x000fe2000f8e0008 */
[----:B------:R-:W-:Y:S01]  /*1d70*/  ULDC.64 UR8, c[0x0][0x5c8] ;  /* 0x0001720000087ab9 */ /* 0x000fe20000000a00 */
[----:B------:R-:W-:-:S02]  /*1d80*/  USEL UR6, URZ, 0x1, !UP0 ;  /* 0x000000013f067887 */ /* 0x000fc4000c000000 */
[----:B------:R-:W-:Y:S01]  /*1d90*/  IMAD R3, R99, UR5, R0 ;  /* 0x0000000563037c24 */ /* 0x000fe2000f8e0200 */
[----:B------:R-:W-:Y:S01]  /*1da0*/  @UP1 UIMAD.WIDE.U32 UR4, UR41, -0x55555555, URZ ;  /* 0xaaaaaaab290418a5 */ /* 0x000fe2000f8e003f */
[----:B------:R-:W-:Y:S01]  /*1db0*/  IMAD.WIDE R100, R101, 0x80, R22 ;  /* 0x0000008065647825 */ /* 0x000fe200078e0216 */
[----:B------:R-:W-:Y:S02]  /*1dc0*/  ULOP3.LUT UR40, UR40, UR6, URZ, 0x3c, !UPT ;  /* 0x0000000628287292 */ /* 0x000fe4000f8e3c3f */
[----:B------:R-:W-:Y:S01]  /*1dd0*/  @UP1 USHF.R.U32.HI UR4, URZ, 0x1, UR5 ;  /* 0x000000013f041899 */ /* 0x000fe20008011605 */
[----:B------:R-:W-:Y:S02]  /*1de0*/  IMAD.IADD R5, R5, 0x1, R3 ;  /* 0x0000000105057824 */ /* 0x000fe400078e0203 */
[----:B------:R-:W-:Y:S01]  /*1df0*/  IMAD R3, R101, UR8, RZ ;  /* 0x0000000865037c24 */ /* 0x000fe2000f8e02ff */
[----:B------:R-:W-:Y:S01]  /*1e00*/  @UP1 ULOP3.LUT UR40, UR40, 0x1, UR4, 0x78, !UPT ;  /* 0x0000000128281892 */ /* 0x000fe2000f8e7804 */
[----:B------:R-:W-:-:S04]  /*1e10*/  IMAD.WIDE.U32 R102, R100, UR8, R4 ;  /* 0x0000000864667c25 */ /* 0x000fc8000f8e0004 */
[----:B------:R-:W-:Y:S02]  /*1e20*/  IMAD R7, R100, UR9, R3 ;  /* 0x0000000964077c24 */ /* 0x000fe4000f8e0203 */
[----:B------:R-:W-:Y:S01]  /*1e30*/  IMAD.MOV.U32 R0, RZ, RZ, -0x1 ;  /* 0xffffffffff007424 */ /* 0x000fe200078e00ff */
[----:B------:R-:W-:Y:S06]  /*1e40*/  @P0 BRA `(.L_x_28) ;  /* 0x00000040001c0947 */ /* 0x000fec0003800000 */
[----:B-----5:R-:W-:Y:S01]  /*1e50*/  FSETP.NEU.AND P0, PT, R88, RZ, PT ;  /* 0x000000ff5800720b */ /* 0x020fe20003f0d000 */
[----:B------:R-:W-:Y:S01]  /*1e60*/  IMAD.IADD R4, R89, 0x1, -R6 ;  /* 0x0000000159047824 */ /* 0x000fe200078e0a06 */
[----:B------:R-:W-:Y:S01]  /*1e70*/  BSSY B0, `(.L_x_28) ;  /* 0x0000404000007945 */ /* 0x000fe20003800000 */
[----:B------:R-:W-:Y:S02]  /*1e80*/  IMAD.IADD R3, R97, 0x1, -R10 ;  /* 0x0000000161037824 */ /* 0x000fe400078e0a0a */
[----:B------:R-:W-:Y:S01]  /*1e90*/  IMAD.IADD R113, R103, 0x1, R7 ;  /* 0x0000000167717824 */ /* 0x000fe200078e0207 */
[----:B------:R-:W-:-:S04]  /*1ea0*/  ISETP.GT.AND P2, PT, R4, RZ, PT ;  /* 0x000000ff0400720c */ /* 0x000fc80003f44270 */
[----:B------:R-:W-:-:S03]  /*1eb0*/  ISETP.GT.AND P1, PT, R3, RZ, P2 ;  /* 0x000000ff0300720c */ /* 0x000fc60001724270 */
[----:B------:R-:W-:Y:S10]  /*1ec0*/  @!P0 BRA `(.L_x_29) ;  /* 0x0000002c00288947 */ /* 0x000ff40003800000 */
[----:B------:R-:W0:Y:S01]  /*1ed0*/  LDC.64 R106, c[0x0][0x5b8] ;  /* 0x00016e00ff6a7b82 */ /* 0x000e220000000a00 */
[----:B------:R-:W-:-:S07]  /*1ee0*/  ULDC.64 UR4, c[0x0][0x5c0] ;  /* 0x0001700000047ab9 */ /* 0x000fce0000000a00 */
[----:B------:R-:W1:Y:S08]  /*1ef0*/  LDC.64 R108, c[0x0][0x5b0] ;  /* 0x00016c00ff6c7b82 */ /* 0x000e700000000a00 */
[----:B------:R-:W2:Y:S01]  /*1f00*/  LDC.64 R110, c[0x0][0x5a8] ;  /* 0x00016a00ff6e7b82 */ /* 0x000ea20000000a00 */
[-C--:B0-----:R-:W-:Y:S02]  /*1f10*/  IMAD R6, R11, R106.reuse, RZ ;  /* 0x0000006a0b067224 */ /* 0x081fe400078e02ff */
[----:B------:R-:W-:-:S04]  /*1f20*/  IMAD.WIDE.U32 R104, R99, R106, R8 ;  /* 0x0000006a63687225 */ /* 0x000fc800078e0008 */
[----:B------:R-:W-:Y:S02]  /*1f30*/  IMAD R103, R99, R107, R6 ;  /* 0x0000006b63677224 */ /* 0x000fe400078e0206 */
[-C--:B-1----:R-:W-:Y:S02]  /*1f40*/  IMAD R5, R101, R108.reuse, RZ ;  /* 0x0000006c65057224 */ /* 0x082fe400078e02ff */
[----:B------:R-:W-:Y:S02]  /*1f50*/  IMAD.IADD R13, R105, 0x1, R103 ;  /* 0x00000001690d7824 */ /* 0x000fe400078e0267 */
[----:B------:R-:W-:Y:S02]  /*1f60*/  IMAD.MOV.U32 R12, RZ, RZ, R104 ;  /* 0x000000ffff0c7224 */ /* 0x000fe400078e0068 */
[C---:B------:R-:W-:Y:S02]  /*1f70*/  IMAD R107, R100.reuse, R109, R5 ;  /* 0x0000006d646b7224 */ /* 0x040fe400078e0205 */
[----:B------:R-:W-:-:S04]  /*1f80*/  IMAD.WIDE.U32 R6, R100, R108, R12 ;  /* 0x0000006c64067225 */ /* 0x000fc800078e000c */
[----:B------:R-:W-:Y:S01]  /*1f90*/  IMAD.IADD R5, R7, 0x1, R107 ;  /* 0x0000000107057824 */ /* 0x000fe200078e026b */
[----:B--2---:R-:W-:-:S04]  /*1fa0*/  LEA R14, P0, R6, R110, 0x1 ;  /* 0x0000006e060e7211 */ /* 0x004fc800078008ff */
[----:B------:R-:W-:-:S05]  /*1fb0*/  LEA.HI.X R15, R6, R111, R5, 0x1, P0 ;  /* 0x0000006f060f7211 */ /* 0x000fca00000f0c05 */
[----:B------:R0:W2:Y:S01]  /*1fc0*/  @P1 LDG.E.LTC128B.U16 R5, desc[UR38][R14.64] ;  /* 0x000000260e051981 */ /* 0x0000a2000c1e1520 */
[----:B------:R-:W-:Y:S01]  /*1fd0*/  LEA R10, P0, R102, UR4, 0x1 ;  /* 0x00000004660a7c11 */ /* 0x000fe2000f8008ff */
[----:B------:R-:W-:Y:S01]  /*1fe0*/  IMAD.WIDE.U32 R6, R100, R108, R8 ;  /* 0x0000006c64067225 */ /* 0x000fe200078e0008 */
[----:B------:R-:W-:Y:S03]  /*1ff0*/  BSSY B1, `(.L_x_30) ;  /* 0x0000012000017945 */ /* 0x000fe60003800000 */
[----:B------:R-:W-:Y:S02]  /*2000*/  IMAD.IADD R7, R107, 0x1, R7 ;  /* 0x000000016b077824 */ /* 0x000fe400078e0207 */
[----:B------:R-:W-:Y:S01]  /*2010*/  IMAD.WIDE.U32 R20, R99, R106, R6 ;  /* 0x0000006a63147225 */ /* 0x000fe200078e0006 */
[----:B0-----:R-:W-:-:S03]  /*2020*/  SHF.L.U64.HI R15, R108, 0x3, R109 ;  /* 0x000000036c0f7819 */ /* 0x001fc6000001026d */
[----:B------:R-:W-:Y:S01]  /*2030*/  IMAD.IADD R7, R103, 0x1, R21 ;  /* 0x0000000167077824 */ /* 0x000fe200078e0215 */
[----:B------:R-:W-:Y:S01]  /*2040*/  LEA R6, P4, R20, R110, 0x1 ;  /* 0x0000006e14067211 */ /* 0x000fe200078808ff */
[----:B------:R-:W-:-:S03]  /*2050*/  IMAD.SHL.U32 R14, R108, 0x8, RZ ;  /* 0x000000086c0e7824 */ /* 0x000fc600078e00ff */
[----:B------:R-:W-:Y:S01]  /*2060*/  LEA.HI.X R7, R20, R111, R7, 0x1, P4 ;  /* 0x0000006f14077211 */ /* 0x000fe200020f0c07 */
[----:B--2---:R-:W-:-:S05]  /*2070*/  HADD2.F32 R11, -RZ, R5.H0_H0 ;  /* 0x20000005ff0b7230 */ /* 0x004fca0000004100 */
[----:B------:R-:W-:-:S04]  /*2080*/  FMUL R11, R11, R88 ;  /* 0x000000580b0b7220 */ /* 0x000fc80000400000 */
[----:B------:R-:W-:Y:S01]  /*2090*/  FFMA R24, R24, R19, R11 ;  /* 0x0000001318187223 */ /* 0x000fe2000000000b */
[----:B------:R-:W-:Y:S02]  /*20a0*/  LEA.HI.X R11, R102, UR5, R113, 0x1, P0 ;  /* 0x00000005660b7c11 */ /* 0x000fe400080f0c71 */
[----:B------:R-:W-:Y:S02]  /*20b0*/  ISETP.GT.AND P0, PT, R4, 0x1, PT ;  /* 0x000000010400780c */ /* 0x000fe40003f04270 */
[----:B------:R-:W-:Y:S02]  /*20c0*/  F2FP.F16.F32.PACK_AB R24, RZ, R24 ;  /* 0x00000018ff18723e */ /* 0x000fe400000000ff */
[----:B------:R-:W-:-:S03]  /*20d0*/  ISETP.GT.AND P3, PT, R3, RZ, P0 ;  /* 0x000000ff0300720c */ /* 0x000fc60000764270 */
[----:B------:R0:W-:Y:S10]  /*20e0*/  @P1 STG.E.U16 desc[UR38][R10.64], R24 ;  /* 0x000000180a001986 */ /* 0x0001f4000c101526 */
[----:B------:R-:W-:Y:S05]  /*20f0*/  @!P3 BRA `(.L_x_31) ;  /* 0x000000000004b947 */ /* 0x000fea0003800000 */
[----:B------:R1:W5:Y:S02]  /*2100*/  LDG.E.LTC128B.U16 R5, desc[UR38][R6.64+0x2] ;  /* 0x0000022606057981 */ /* 0x000364000c1e1520 */
.L_x_31:
[----:B------:R-:W-:Y:S05]  /*2110*/  BSYNC B1 ;  /* 0x0000000000017941 */ /* 0x000fea0003800000 */
.L_x_30:
[----:B-----5:R-:W-:Y:S01]  /*2120*/  HADD2.F32 R101, -RZ, R5.H0_H0 ;  /* 0x20000005ff657230 */ /* 0x020fe20000004100 */
[----:B------:R-:W-:Y:S01]  /*2130*/  ISETP.GT.AND P2, PT, R3, 0x8, P2 ;  /* 0x000000080300780c */ /* 0x000fe20001744270 */
[----:B------:R-:W-:Y:S01]  /*2140*/  IMAD.WIDE.U32 R20, R100, R108, R14 ;  /* 0x0000006c64147225 */ /* 0x000fe200078e000e */
[----:B0-----:R-:W-:-:S03]  /*2150*/  PRMT R24, R5, 0x7610, R24 ;  /* 0x0000761005187816 */ /* 0x001fc60000000018 */
[----:B------:R-:W-:Y:S01]  /*2160*/  FMUL R12, R101, R88 ;  /* 0x00000058650c7220 */ /* 0x000fe20000400000 */
[----:B------:R-:W-:Y:S01]  /*2170*/  IMAD.IADD R107, R107, 0x1, R21 ;  /* 0x000000016b6b7824 */ /* 0x000fe200078e0215 */
[----:B------:R-:W-:Y:S02]  /*2180*/  IADD3 R104, P1, R104, R20, RZ ;  /* 0x0000001468687210 */ /* 0x000fe40007f3e0ff */
[----:B------:R-:W-:-:S03]  /*2190*/  FFMA R12, R25, R19, R12 ;  /* 0x00000013190c7223 */ /* 0x000fc6000000000c */
[----:B------:R-:W-:Y:S01]  /*21a0*/  IMAD.X R13, R107, 0x1, R13, P1 ;  /* 0x000000016b0d7824 */ /* 0x000fe200008e060d */
[C---:B------:R-:W-:Y:S02]  /*21b0*/  LEA R14, P1, R104.reuse, R110, 0x1 ;  /* 0x0000006e680e7211 */ /* 0x040fe400078208ff */
[----:B------:R-:W-:Y:S02]  /*21c0*/  F2FP.F16.F32.PACK_AB R12, RZ, R12 ;  /* 0x0000000cff0c723e */ /* 0x000fe400000000ff */
[----:B------:R-:W-:Y:S02]  /*21d0*/  LEA.HI.X R15, R104, R111, R13, 0x1, P1 ;  /* 0x0000006f680f7211 */ /* 0x000fe400008f0c0d */
[----:B------:R-:W-:-:S05]  /*21e0*/  PRMT R21, R12, 0x7610, R21 ;  /* 0x000076100c157816 */ /* 0x000fca0000000015 */
[----:B------:R0:W-:Y:S04]  /*21f0*/  @P3 STG.E.U16 desc[UR38][R10.64+0x2], R21 ;  /* 0x000002150a003986 */ /* 0x0001e8000c101526 */
[----:B------:R-:W2:Y:S01]  /*2200*/  @P2 LDG.E.LTC128B.U16 R24, desc[UR38][R14.64] ;  /* 0x000000260e182981 */ /* 0x000ea2000c1e1520 */
[----:B------:R-:W-:Y:S01]  /*2210*/  IADD3 R20, P1, R8, R20, RZ ;  /* 0x0000001408147210 */ /* 0x000fe20007f3e0ff */
[----:B------:R-:W-:Y:S01]  /*2220*/  BSSY B1, `(.L_x_32) ;  /* 0x0000011000017945 */ /* 0x000fe20003800000 */
[C---:B------:R-:W-:Y:S02]  /*2230*/  SHF.L.U64.HI R13, R92.reuse, 0x1, R91 ;  /* 0x000000015c0d7819 */ /* 0x040fe4000001025b */
[----:B------:R-:W-:Y:S01]  /*2240*/  ISETP.GT.AND P0, PT, R3, 0x8, P0 ;  /* 0x000000080300780c */ /* 0x000fe20000704270 */
[----:B0-----:R-:W-:Y:S01]  /*2250*/  IMAD.X R21, R9, 0x1, R107, P1 ;  /* 0x0000000109157824 */ /* 0x001fe200008e066b */
[----:B------:R-:W-:Y:S01]  /*2260*/  LEA R12, P1, R92, R10, 0x1 ;  /* 0x0000000a5c0c7211 */ /* 0x000fe200078208ff */
[----:B------:R-:W-:-:S04]  /*2270*/  IMAD.WIDE.U32 R20, R99, R106, R20 ;  /* 0x0000006a63147225 */ /* 0x000fc800078e0014 */
[----:B------:R-:W-:Y:S01]  /*2280*/  IMAD.X R13, R13, 0x1, R11, P1 ;  /* 0x000000010d0d7824 */ /* 0x000fe200008e060b */
[----:B------:R-:W-:Y:S01]  /*2290*/  LEA R8, P3, R20, R110, 0x1 ;  /* 0x0000006e14087211 */ /* 0x000fe200078608ff */
[----:B------:R-:W-:-:S05]  /*22a0*/  IMAD.IADD R9, R103, 0x1, R21 ;  /* 0x0000000167097824 */ /* 0x000fca00078e0215 */
[----:B------:R-:W-:Y:S01]  /*22b0*/  LEA.HI.X R9, R20, R111, R9, 0x1, P3 ;  /* 0x0000006f14097211 */ /* 0x000fe200018f0c09 */
[----:B--2---:R-:W-:-:S05]  /*22c0*/  HADD2.F32 R5, -RZ, R24.H0_H0 ;  /* 0x20000018ff057230 */ /* 0x004fca0000004100 */
[----:B------:R-:W-:-:S04]  /*22d0*/  FMUL R5, R5, R88 ;  /* 0x0000005805057220 */ /* 0x000fc80000400000 */
[----:B------:R-:W-:-:S05]  /*22e0*/  FFMA R5, R26, R19, R5 ;  /* 0x000000131a057223 */ /* 0x000fca0000000005 */
[----:B------:R-:W-:-:S05]  /*22f0*/  F2FP.F16.F32.PACK_AB R5, RZ, R5 ;  /* 0x00000005ff05723e */ /* 0x000fca00000000ff */
[----:B------:R0:W-:Y:S01]  /*2300*/  @P2 STG.E.U16 desc[UR38][R12.64], R5 ;  /* 0x000000050c002986 */ /* 0x0001e2000c101526 */
[----:B------:R-:W-:Y:S05]  /*2310*/  @!P0 BRA `(.L_x_33) ;  /* 0x0000000000048947 */ /* 0x000fea0003800000 */
[----:B------:R2:W5:Y:S02]  /*2320*/  LDG.E.LTC128B.U16 R24, desc[UR38][R8.64+0x2] ;  /* 0x0000022608187981 */ /* 0x000564000c1e1520 */
.L_x_33:
[----:B------:R-:W-:Y:S05]  /*2330*/  BSYNC B1 ;  /* 0x0000000000017941 */ /* 0x000fea0003800000 */
.L_x_32:
[----:B0----5:R-:W-:Y:S01]  /*2340*/  HADD2.F32 R5, -RZ, R24.H0_H0 ;  /* 0x20000018ff057230 */ /* 0x021fe20000004100 */
[----:B------:R-:W-:Y:S01]  /*2350*/  ISETP.GT.AND P1, PT, R4, 0x8, PT ;  /* 0x000000080400780c */ /* 0x000fe20003f24270 */
[----:B------:R-:W-:Y:S03]  /*2360*/  BSSY B1, `(.L_x_34) ;  /* 0x0000008000017945 */ /* 0x000fe60003800000 */
[----:B------:R-:W-:Y:S01]  /*2370*/  FMUL R14, R5, R88 ;  /* 0x00000058050e7220 */ /* 0x000fe20000400000 */
[----:B------:R-:W-:-:S03]  /*2380*/  ISETP.GT.AND P2, PT, R3, RZ, P1 ;  /* 0x000000ff0300720c */ /* 0x000fc60000f44270 */
[----:B------:R-:W-:-:S05]  /*2390*/  FFMA R14, R27, R19, R14 ;  /* 0x000000131b0e7223 */ /* 0x000fca000000000e */
[----:B------:R-:W-:-:S05]  /*23a0*/  F2FP.F16.F32.PACK_AB R14, RZ, R14 ;  /* 0x0000000eff0e723e */ /* 0x000fca00000000ff */
[----:B------:R0:W-:Y:S01]  /*23b0*/  @P0 STG.E.U16 desc[UR38][R12.64+0x2], R14 ;  /* 0x0000020e0c000986 */ /* 0x0001e2000c101526 */
[----:B------:R-:W-:Y:S05]  /*23c0*/  @!P2 BRA `(.L_x_35) ;  /* 0x000000000004a947 */ /* 0x000fea0003800000 */
[----:B------:R3:W5:Y:S02]  /*23d0*/  LDG.E.LTC128B.U16 R24, desc[UR38][R6.64+0x10] ;  /* 0x0000102606187981 */ /* 0x000764000c1e1520 */
.L_x_35:
[----:B------:R-:W-:Y:S05]  /*23e0*/  BSYNC B1 ;  /* 0x0000000000017941 */ /* 0x000fea0003800000 */
.L_x_34:
[----:B-----5:R-:W-:Y:S01]  /*23f0*/  HADD2.F32 R5, -RZ, R24.H0_H0 ;  /* 0x20000018ff057230 */ /* 0x020fe20000004100 */
        /* <DEDUP_REMOVED lines=9> */
.L_x_37:
[----:B------:R-:W-:Y:S05]  /*2490*/  BSYNC B1 ;  /* 0x0000000000017941 */ /* 0x000fea0003800000 */
.L_x_36:
[----:B----45:R-:W-:Y:S01]  /*24a0*/  HADD2.F32 R5, -RZ, R24.H0_H0 ;  /* 0x20000018ff057230 */ /* 0x030fe20000004100 */
[----:B------:R-:W-:Y:S01]  /*24b0*/  ISETP.GT.AND P1, PT, R3, 0x8, P1 ;  /* 0x000000080300780c */ /* 0x000fe20000f24270 */
[----:B------:R-:W-:Y:S03]  /*24c0*/  BSSY B1, `(.L_x_38) ;  /* 0x0000007000017945 */ /* 0x000fe60003800000 */
[----:B0-----:R-:W-:-:S04]  /*24d0*/  FMUL R14, R5, R88 ;  /* 0x00000058050e7220 */ /* 0x001fc80000400000 */
[----:B------:R-:W-:-:S05]  /*24e0*/  FFMA R14, R29, R19, R14 ;  /* 0x000000131d0e7223 */ /* 0x000fca000000000e */
[----:B------:R-:W-:-:S05]  /*24f0*/  F2FP.F16.F32.PACK_AB R14, RZ, R14 ;  /* 0x0000000eff0e723e */ /* 0x000fca00000000ff */
[----:B------:R0:W-:Y:S01]  /*2500*/  @P3 STG.E.U16 desc[UR38][R10.64+0x12], R14 ;  /* 0x0000120e0a003986 */ /* 0x0001e2000c101526 */
[----:B------:R-:W-:Y:S05]  /*2510*/  @!P1 BRA `(.L_x_39) ;  /* 0x0000000000049947 */ /* 0x000fea0003800000 */
[----:B------:R4:W5:Y:S02]  /*2520*/  LDG.E.LTC128B.U16 R24, desc[UR38][R8.64+0x10] ;  /* 0x0000102608187981 */ /* 0x000964000c1e1520 */
.L_x_39:
[----:B------:R-:W-:Y:S05]  /*2530*/  BSYNC B1 ;  /* 0x0000000000017941 */ /* 0x000fea0003800000 */
.L_x_38:
[----:B-----5:R-:W-:Y:S01]  /*2540*/  HADD2.F32 R5, -RZ, R24.H0_H0 ;  /* 0x20000018ff057230 */ /* 0x020fe20000004100 */
[----:B------:R-:W-:Y:S01]  /*2550*/  ISETP.GT.AND P0, PT, R3, 0x8, P0 ;  /* 0x000000080300780c */ /* 0x000fe20000704270 */
[----:B------:R-:W-:Y:S03]  /*2560*/  BSSY B1, `(.L_x_40) ;  /* 0x0000007000017945 */ /* 0x000fe60003800000 */
[----:B------:R-:W-:-:S04]  /*2570*/  FMUL R5, R5, R88 ;  /* 0x0000005805057220 */ /* 0x000fc80000400000 */
[----:B------:R-:W-:-:S05]  /*2580*/  FFMA R5, R30, R19, R5 ;  /* 0x000000131e057223 */ /* 0x000fca0000000005 */
[----:B------:R-:W-:-:S05]  /*2590*/  F2FP.F16.F32.PACK_AB R5, RZ, R5 ;  /* 0x00000005ff05723e */ /* 0x000fca00000000ff */
[----:B------:R0:W-:Y:S01]  /*25a0*/  @P1 STG.E.U16 desc[UR38][R12.64+0x10], R5 ;  /* 0x000010050c001986 */ /* 0x0001e2000c101526 */
[----:B------:R-:W-:Y:S05]  /*25b0*/  @!P0 BRA `(.L_x_41) ;  /* 0x0000000000048947 */ /* 0x000fea0003800000 */
[----:B------:R0:W5:Y:S02]  /*25c0*/  LDG.E.LTC128B.U16 R24, desc[UR38][R8.64+0x12] ;  /* 0x0000122608187981 */ /* 0x000164000c1e1520 */
.L_x_41:
[----:B------:R-:W-:Y:S05]  /*25d0*/  BSYNC B1 ;  /* 0x0000000000017941 */ /* 0x000fea0003800000 */
.L_x_40:
        /* <DEDUP_REMOVED lines=10> */
.L_x_43:
[----:B------:R-:W-:Y:S05]  /*2680*/  BSYNC B1 ;  /* 0x0000000000017941 */ /* 0x000fea0003800000 */
.L_x_42:
        /* <DEDUP_REMOVED lines=10> */
.L_x_45:
[----:B------:R-:W-:Y:S05]  /*2730*/  BSYNC B1 ;  /* 0x0000000000017941 */ /* 0x000fea0003800000 */
.L_x_44:
[----:B0----5:R-:W-:Y:S01]  /*2740*/  HADD2.F32 R5, -RZ, R24.H0_H0 ;  /* 0x20000018ff057230 */ /* 0x021fe20000004100 */
        /* <DEDUP_REMOVED lines=8> */
.L_x_47:
[----:B------:R-:W-:Y:S05]  /*27d0*/  BSYNC B1 ;  /* 0x0000000000017941 */ /* 0x000fea0003800000 */
.L_x_46:
        /* <DEDUP_REMOVED lines=9> */
.L_x_49:
[----:B------:R-:W-:Y:S05]  /*2870*/  BSYNC B1 ;  /* 0x0000000000017941 */ /* 0x000fea0003800000 */
.L_x_48:
        /* <DEDUP_REMOVED lines=10> */
.L_x_51:
[----:B------:R-:W-:Y:S05]  /*2920*/  BSYNC B1 ;  /* 0x0000000000017941 */ /* 0x000fea0003800000 */
.L_x_50:
        /* <DEDUP_REMOVED lines=10> */
.L_x_53:
[----:B------:R-:W-:Y:S05]  /*29d0*/  BSYNC B1 ;  /* 0x0000000000017941 */ /* 0x000fea0003800000 */
.L_x_52:
        /* <DEDUP_REMOVED lines=9> */
.L_x_55:
[----:B------:R-:W-:Y:S05]  /*2a70*/  BSYNC B1 ;  /* 0x0000000000017941 */ /* 0x000fea0003800000 */
.L_x_54:
        /* <DEDUP_REMOVED lines=9> */
.L_x_57:
[----:B------:R-:W-:Y:S05]  /*2b10*/  BSYNC B1 ;  /* 0x0000000000017941 */ /* 0x000fea0003800000 */
.L_x_56:
        /* <DEDUP_REMOVED lines=10> */
.L_x_59:
[----:B------:R-:W-:Y:S05]  /*2bc0*/  BSYNC B1 ;  /* 0x0000000000017941 */ /* 0x000fea0003800000 */
.L_x_58:
        /* <DEDUP_REMOVED lines=10> */
.L_x_61:
[----:B------:R-:W-:Y:S05]  /*2c70*/  BSYNC B1 ;  /* 0x0000000000017941 */ /* 0x000fea0003800000 */
.L_x_60:
        /* <DEDUP_REMOVED lines=9> */
.L_x_63:
[----:B------:R-:W-:Y:S05]  /*2d10*/  BSYNC B1 ;  /* 0x0000000000017941 */ /* 0x000fea0003800000 */
.L_x_62:
        /* <DEDUP_REMOVED lines=9> */
.L_x_65:
[----:B------:R-:W-:Y:S05]  /*2db0*/  BSYNC B1 ;  /* 0x0000000000017941 */ /* 0x000fea0003800000 */
.L_x_64:
        /* <DEDUP_REMOVED lines=10> */
.L_x_67:
[----:B------:R-:W-:Y:S05]  /*2e60*/  BSYNC B1 ;  /* 0x0000000000017941 */ /* 0x000fea0003800000 */
.L_x_66:
        /* <DEDUP_REMOVED lines=10> */
.L_x_69:
[----:B------:R-:W-:Y:S05]  /*2f10*/  BSYNC B1 ;  /* 0x0000000000017941 */ /* 0x000fea0003800000 */
.L_x_68:
        /* <DEDUP_REMOVED lines=9> */
.L_x_71:
[----:B------:R-:W-:Y:S05]  /*2fb0*/  BSYNC B1 ;  /* 0x0000000000017941 */ /* 0x000fea0003800000 */
.L_x_70:
        /* <DEDUP_REMOVED lines=9> */
.L_x_73:
[----:B------:R-:W-:Y:S05]  /*3050*/  BSYNC B1 ;  /* 0x0000000000017941 */ /* 0x000fea0003800000 */
.L_x_72:
        /* <DEDUP_REMOVED lines=10> */
.L_x_75:
[----:B------:R-:W-:Y:S05]  /*3100*/  BSYNC B1 ;  /* 0x0000000000017941 */ /* 0x000fea0003800000 */
.L_x_74:
        /* <DEDUP_REMOVED lines=10> */
.L_x_77:
[----:B------:R-:W-:Y:S05]  /*31b0*/  BSYNC B1 ;  /* 0x0000000000017941 */ /* 0x000fea0003800000 */
.L_x_76:
        /* <DEDUP_REMOVED lines=9> */
.L_x_79:
[----:B------:R-:W-:Y:S05]  /*3250*/  BSYNC B1 ;  /* 0x0000000000017941 */ /* 0x000fea0003800000 */
.L_x_78:
        /* <DEDUP_REMOVED lines=9> */
.L_x_81:
[----:B------:R-:W-:Y:S05]  /*32f0*/  BSYNC B1 ;  /* 0x0000000000017941 */ /* 0x000fea0003800000 */
.L_x_80:
        /* <DEDUP_REMOVED lines=10> */
.L_x_83:
[----:B------:R-:W-:Y:S05]  /*33a0*/  BSYNC B1 ;  /* 0x0000000000017941 */ /* 0x000fea0003800000 */
.L_x_82:
        /* <DEDUP_REMOVED lines=10> */
.L_x_85:
[----:B------:R-:W-:Y:S05]  /*3450*/  BSYNC B1 ;  /* 0x0000000000017941 */ /* 0x000fea0003800000 */
.L_x_84:
        /* <DEDUP_REMOVED lines=9> */
.L_x_87:
[----:B------:R-:W-:Y:S05]  /*34f0*/  BSYNC B1 ;  /* 0x0000000000017941 */ /* 0x000fea0003800000 */
.L_x_86:
        /* <DEDUP_REMOVED lines=9> */
.L_x_89:
[----:B------:R-:W-:Y:S05]  /*3590*/  BSYNC B1 ;  /* 0x0000000000017941 */ /* 0x000fea0003800000 */
.L_x_88:
        /* <DEDUP_REMOVED lines=10> */
.L_x_91:
[----:B------:R-:W-:Y:S05]  /*3640*/  BSYNC B1 ;  /* 0x0000000000017941 */ /* 0x000fea0003800000 */
.L_x_90:
        /* <DEDUP_REMOVED lines=10> */
.L_x_93:
[----:B------:R-:W-:Y:S05]  /*36f0*/  BSYNC B1 ;  /* 0x0000000000017941 */ /* 0x000fea0003800000 */
.L_x_92:
        /* <DEDUP_REMOVED lines=9> */
.L_x_95:
[----:B------:R-:W-:Y:S05]  /*3790*/  BSYNC B1 ;  /* 0x0000000000017941 */ /* 0x000fea0003800000 */
.L_x_94:
        /* <DEDUP_REMOVED lines=9> */
.L_x_97:
[----:B------:R-:W-:Y:S05]  /*3830*/  BSYNC B1 ;  /* 0x0000000000017941 */ /* 0x000fea0003800000 */
.L_x_96:
        /* <DEDUP_REMOVED lines=10> */
.L_x_99:
[----:B------:R-:W-:Y:S05]  /*38e0*/  BSYNC B1 ;  /* 0x0000000000017941 */ /* 0x000fea0003800000 */
.L_x_98:
        /* <DEDUP_REMOVED lines=10> */
.L_x_101:
[----:B------:R-:W-:Y:S05]  /*3990*/  BSYNC B1 ;  /* 0x0000000000017941 */ /* 0x000fea0003800000 */
.L_x_100:
        /* <DEDUP_REMOVED lines=9> */
.L_x_103:
[----:B------:R-:W-:Y:S05]  /*3a30*/  BSYNC B1 ;  /* 0x0000000000017941 */ /* 0x000fea0003800000 */
.L_x_102:
        /* <DEDUP_REMOVED lines=9> */
.L_x_105:
[----:B------:R-:W-:Y:S05]  /*3ad0*/  BSYNC B1 ;  /* 0x0000000000017941 */ /* 0x000fea0003800000 */
.L_x_104:
        /* <DEDUP_REMOVED lines=10> */
.L_x_107:
[----:B------:R-:W-:Y:S05]  /*3b80*/  BSYNC B1 ;  /* 0x0000000000017941 */ /* 0x000fea0003800000 */
.L_x_106:
        /* <DEDUP_REMOVED lines=10> */
.L_x_109:
[----:B------:R-:W-:Y:S05]  /*3c30*/  BSYNC B1 ;  /* 0x0000000000017941 */ /* 0x000fea0003800000 */
.L_x_108:
        /* <DEDUP_REMOVED lines=9> */
.L_x_111:
[----:B------:R-:W-:Y:S05]  /*3cd0*/  BSYNC B1 ;  /* 0x0000000000017941 */ /* 0x000fea0003800000 */
.L_x_110:
        /* <DEDUP_REMOVED lines=9> */
.L_x_113:
[----:B------:R-:W-:Y:S05]  /*3d70*/  BSYNC B1 ;  /* 0x0000000000017941 */ /* 0x000fea0003800000 */
.L_x_112:
        /* <DEDUP_REMOVED lines=10> */
.L_x_115:
[----:B------:R-:W-:Y:S05]  /*3e20*/  BSYNC B1 ;  /* 0x0000000000017941 */ /* 0x000fea0003800000 */
.L_x_114:
        /* <DEDUP_REMOVED lines=10> */
.L_x_117:
[----:B------:R-:W-:Y:S05]  /*3ed0*/  BSYNC B1 ;  /* 0x0000000000017941 */ /* 0x000fea0003800000 */
.L_x_116:
        /* <DEDUP_REMOVED lines=9> */
.L_x_119:
[----:B------:R-:W-:Y:S05]  /*3f70*/  BSYNC B1 ;  /* 0x0000000000017941 */ /* 0x000fea0003800000 */
.L_x_118:
        /* <DEDUP_REMOVED lines=9> */
.L_x_121:
[----:B------:R-:W-:Y:S05]  /*4010*/  BSYNC B1 ;  /* 0x0000000000017941 */ /* 0x000fea0003800000 */
.L_x_120:
        /* <DEDUP_REMOVED lines=10> */
.L_x_123:
[----:B------:R-:W-:Y:S05]  /*40c0*/  BSYNC B1 ;  /* 0x0000000000017941 */ /* 0x000fea0003800000 */
.L_x_122:
        /* <DEDUP_REMOVED lines=10> */
.L_x_125:
[----:B------:R-:W-:Y:S05]  /*4170*/  BSYNC B1 ;  /* 0x0000000000017941 */ /* 0x000fea0003800000 */
.L_x_124:
        /* <DEDUP_REMOVED lines=9> */
.L_x_127:
[----:B------:R-:W-:Y:S05]  /*4210*/  BSYNC B1 ;  /* 0x0000000000017941 */ /* 0x000fea0003800000 */
.L_x_126:
        /* <DEDUP_REMOVED lines=9> */
.L_x_129:
[----:B------:R-:W-:Y:S05]  /*42b0*/  BSYNC B1 ;  /* 0x0000000000017941 */ /* 0x000fea0003800000 */
.L_x_128:
        /* <DEDUP_REMOVED lines=10> */
.L_x_131:
[----:B------:R-:W-:Y:S05]  /*4360*/  BSYNC B1 ;  /* 0x0000000000017941 */ /* 0x000fea0003800000 */
.L_x_130:
        /* <DEDUP_REMOVED lines=10> */
.L_x_133:
[----:B------:R-:W-:Y:S05]  /*4410*/  BSYNC B1 ;  /* 0x0000000000017941 */ /* 0x000fea0003800000 */
.L_x_132:
        /* <DEDUP_REMOVED lines=9> */
.L_x_135:
[----:B------:R-:W-:Y:S05]  /*44b0*/  BSYNC B1 ;  /* 0x0000000000017941 */ /* 0x000fea0003800000 */
.L_x_134:
        /* <DEDUP_REMOVED lines=9> */
.L_x_137:
[----:B------:R-:W-:Y:S05]  /*4550*/  BSYNC B1 ;  /* 0x0000000000017941 */ /* 0x000fea0003800000 */
.L_x_136:
        /* <DEDUP_REMOVED lines=10> */
.L_x_139:
[----:B------:R-:W-:Y:S05]  /*4600*/  BSYNC B1 ;  /* 0x0000000000017941 */ /* 0x000fea0003800000 */
.L_x_138:
        /* <DEDUP_REMOVED lines=10> */
.L_x_141:
[----:B------:R-:W-:Y:S05]  /*46b0*/  BSYNC B1 ;  /* 0x0000000000017941 */ /* 0x000fea0003800000 */
.L_x_140:
        /* <DEDUP_REMOVED lines=9> */
.L_x_143:
[----:B------:R-:W-:Y:S05]  /*4750*/  BSYNC B1 ;  /* 0x0000000000017941 */ /* 0x000fea0003800000 */
.L_x_142:
        /* <DEDUP_REMOVED lines=9> */
.L_x_145:
[----:B------:R-:W-:Y:S05]  /*47f0*/  BSYNC B1 ;  /* 0x0000000000017941 */ /* 0x000fea0003800000 */
.L_x_144:
        /* <DEDUP_REMOVED lines=10> */
.L_x_147:
[----:B------:R-:W-:Y:S05]  /*48a0*/  BSYNC B1 ;  /* 0x0000000000017941 */ /* 0x000fea0003800000 */
.L_x_146:
[----:B-----5:R-:W-:Y:S01]  /*48b0*/  HADD2.F32 R5, -RZ, R24.H0_H0 ;  /* 0x20000018ff057230 */ /* 0x020fe20000004100 */
[----:B------:R-:W-:Y:S01]  /*48c0*/  ISETP.GT.AND P0, PT, R4, 0x79, PT ;  /* 0x000000790400780c */ /* 0x000fe20003f04270 */
[----:B------:R-:W-:Y:S01]  /*48d0*/  @P2 IMAD.MOV.U32 R4, RZ, RZ, R10 ;  /* 0x000000ffff042224 */ /* 0x000fe200078e000a */
[----:B------:R-:W-:Y:S02]  /*48e0*/  BSSY B1, `(.L_x_148) ;  /* 0x000000a000017945 */ /* 0x000fe40003800000 */
[----:B------:R-:W-:Y:S01]  /*48f0*/  FMUL R5, R5, R88 ;  /* 0x0000005805057220 */ /* 0x000fe20000400000 */
[----:B------:R-:W-:-:S03]  /*4900*/  ISETP.GT.AND P3, PT, R3, RZ, P0 ;  /* 0x000000ff0300720c */ /* 0x000fc60000764270 */
[----:B------:R-:W-:-:S05]  /*4910*/  FFMA R5, R84, R19, R5 ;  /* 0x0000001354057223 */ /* 0x000fca0000000005 */
[----:B------:R-:W-:-:S04]  /*4920*/  F2FP.F16.F32.PACK_AB R5, RZ, R5 ;  /* 0x00000005ff05723e */ /* 0x000fc800000000ff */
[----:B0-----:R-:W-:Y:S01]  /*4930*/  PRMT R14, R5, 0x7610, R14 ;  /* 0x00007610050e7816 */ /* 0x001fe2000000000e */
[----:B------:R-:W-:-:S05]  /*4940*/  @P2 IMAD.MOV.U32 R5, RZ, RZ, R11 ;  /* 0x000000ffff052224 */ /* 0x000fca00078e000b */
[----:B------:R0:W-:Y:S01]  /*4950*/  @P2 STG.E.U16 desc[UR38][R4.64+0xf0], R14 ;  /* 0x0000f00e04002986 */ /* 0x0001e2000c101526 */
[----:B------:R-:W-:Y:S05]  /*4960*/  @!P3 BRA `(.L_x_149) ;  /* 0x000000000004b947 */ /* 0x000fea0003800000 */
[----:B------:R0:W5:Y:S02]  /*4970*/  LDG.E.LTC128B.U16 R24, desc[UR38][R6.64+0xf2] ;  /* 0x0000f22606187981 */ /* 0x000164000c1e1520 */
.L_x_149:
[----:B------:R-:W-:Y:S05]  /*4980*/  BSYNC B1 ;  /* 0x0000000000017941 */ /* 0x000fea0003800000 */
.L_x_148:
        /* <DEDUP_REMOVED lines=9> */
.L_x_151:
[----:B------:R-:W-:Y:S05]  /*4a20*/  BSYNC B1 ;  /* 0x0000000000017941 */ /* 0x000fea0003800000 */
.L_x_150:
[----:B-----5:R-:W-:Y:S01]  /*4a30*/  HADD2.F32 R5, -RZ, R24.H0_H0 ;  /* 0x20000018ff057230 */ /* 0x020fe20000004100 */
[----:B------:R-:W-:Y:S01]  /*4a40*/  ISETP.GT.AND P0, PT, R3, 0x8, P0 ;  /* 0x000000080300780c */ /* 0x000fe20000704270 */
[----:B0-----:R-:W-:Y:S01]  /*4a50*/  @P1 IMAD.MOV.U32 R4, RZ, RZ, R12 ;  /* 0x000000ffff041224 */ /* 0x001fe200078e000c */
[----:B------:R-:W-:Y:S02]  /*4a60*/  BSSY B1, `(.L_x_152) ;  /* 0x0000009000017945 */ /* 0x000fe40003800000 */
[----:B------:R-:W-:-:S04]  /*4a70*/  FMUL R5, R5, R88 ;  /* 0x0000005805057220 */ /* 0x000fc80000400000 */
[----:B------:R-:W-:-:S05]  /*4a80*/  FFMA R5, R86, R19, R5 ;  /* 0x0000001356057223 */ /* 0x000fca0000000005 */
[----:B------:R-:W-:-:S04]  /*4a90*/  F2FP.F16.F32.PACK_AB R5, RZ, R5 ;  /* 0x00000005ff05723e */ /* 0x000fc800000000ff */
[----:B-1-3--:R-:W-:Y:S01]  /*4aa0*/  PRMT R6, R5, 0x7610, R6 ;  /* 0x0000761005067816 */ /* 0x00afe20000000006 */
[----:B------:R-:W-:-:S05]  /*4ab0*/  @P1 IMAD.MOV.U32 R5, RZ, RZ, R13 ;  /* 0x000000ffff051224 */ /* 0x000fca00078e000d */
[----:B------:R0:W-:Y:S01]  /*4ac0*/  @P1 STG.E.U16 desc[UR38][R4.64+0xf0], R6 ;  /* 0x0000f00604001986 */ /* 0x0001e2000c101526 */
[----:B------:R-:W-:Y:S05]  /*4ad0*/  @!P0 BRA `(.L_x_153) ;  /* 0x0000000000048947 */ /* 0x000fea0003800000 */
[----:B------:R1:W5:Y:S02]  /*4ae0*/  LDG.E.LTC128B.U16 R24, desc[UR38][R8.64+0xf2] ;  /* 0x0000f22608187981 */ /* 0x000364000c1e1520 */
.L_x_153:
[----:B------:R-:W-:Y:S05]  /*4af0*/  BSYNC B1 ;  /* 0x0000000000017941 */ /* 0x000fea0003800000 */
.L_x_152:
[----:B------:R-:W-:Y:S05]  /*4b00*/  @!P0 BRA `(.L_x_154) ;  /* 0x0000001000e88947 */ /* 0x000fea0003800000 */
[----:B-----5:R-:W-:-:S05]  /*4b10*/  HADD2.F32 R3, -RZ, R24.H0_H0 ;  /* 0x20000018ff037230 */ /* 0x020fca0000004100 */
[----:B0-----:R-:W-:-:S04]  /*4b20*/  FMUL R4, R3, R88 ;  /* 0x0000005803047220 */ /* 0x001fc80000400000 */
[----:B------:R-:W-:-:S05]  /*4b30*/  FFMA R4, R87, R19, R4 ;  /* 0x0000001357047223 */ /* 0x000fca0000000004 */
[----:B------:R-:W-:-:S05]  /*4b40*/  F2FP.F16.F32.PACK_AB R4, RZ, R4 ;  /* 0x00000004ff04723e */ /* 0x000fca00000000ff */
[----:B------:R3:W-:Y:S01]  /*4b50*/  STG.E.U16 desc[UR38][R12.64+0xf2], R4 ;  /* 0x0000f2040c007986 */ /* 0x0007e2000c101526 */
[----:B------:R-:W-:Y:S05]  /*4b60*/  BRA `(.L_x_154) ;  /* 0x0000001000d07947 */ /* 0x000fea0003800000 */
.L_x_29:
[----:B------:R-:W-:Y:S01]  /*4b70*/  ISETP.GT.AND P3, PT, R4, 0x1, PT ;  /* 0x000000010400780c */ /* 0x000fe20003f64270 */
[----:B------:R-:W-:Y:S01]  /*4b80*/  ULDC.64 UR4, c[0x0][0x5c0] ;  /* 0x0001700000047ab9 */ /* 0x000fe20000000a00 */
[-C--:B------:R-:W-:Y:S01]  /*4b90*/  FMUL R24, R24, R19.reuse ;  /* 0x0000001318187220 */ /* 0x080fe20000400000 */
[----:B------:R-:W-:Y:S01]  /*4ba0*/  LEA R6, P4, R102, UR4, 0x1 ;  /* 0x0000000466067c11 */ /* 0x000fe2000f8808ff */
[-C--:B------:R-:W-:Y:S01]  /*4bb0*/  FMUL R25, R25, R19.reuse ;  /* 0x0000001319197220 */ /* 0x080fe20000400000 */
[----:B------:R-:W-:Y:S01]  /*4bc0*/  ISETP.GT.AND P0, PT, R3, RZ, P3 ;  /* 0x000000ff0300720c */ /* 0x000fe20001f04270 */
[-C--:B------:R-:W-:Y:S01]  /*4bd0*/  FMUL R26, R26, R19.reuse ;  /* 0x000000131a1a7220 */ /* 0x080fe20000400000 */
[----:B------:R-:W-:Y:S01]  /*4be0*/  F2FP.F16.F32.PACK_AB R24, RZ, R24 ;  /* 0x00000018ff18723e */ /* 0x000fe200000000ff */
[-C--:B------:R-:W-:Y:S01]  /*4bf0*/  FMUL R27, R27, R19.reuse ;  /* 0x000000131b1b7220 */ /* 0x080fe20000400000 */
[----:B------:R-:W-:Y:S01]  /*4c00*/  LEA.HI.X R7, R102, UR5, R113, 0x1, P4 ;  /* 0x0000000566077c11 */ /* 0x000fe2000a0f0c71 */
[----:B------:R-:W-:Y:S01]  /*4c10*/  FMUL R28, R28, R19 ;  /* 0x000000131c1c7220 */ /* 0x000fe20000400000 */
[----:B------:R-:W-:Y:S01]  /*4c20*/  F2FP.F16.F32.PACK_AB R25, RZ, R25 ;  /* 0x00000019ff19723e */ /* 0x000fe200000000ff */
[-C--:B------:R-:W-:Y:S01]  /*4c30*/  FMUL R29, R29, R19.reuse ;  /* 0x000000131d1d7220 */ /* 0x080fe20000400000 */
[----:B------:R-:W-:Y:S01]  /*4c40*/  ISETP.GT.AND P2, PT, R3, 0x8, P2 ;  /* 0x000000080300780c */ /* 0x000fe20001744270 */
[----:B------:R-:W-:Y:S01]  /*4c50*/  @P1 STG.E.U16 desc[UR38][R6.64], R24 ;  /* 0x0000001806001986 */ /* 0x000fe2000c101526 */
[----:B------:R-:W-:Y:S01]  /*4c60*/  ISETP.GT.AND P1, PT, R4, 0x8, PT ;  /* 0x000000080400780c */ /* 0x000fe20003f24270 */
[-C--:B------:R-:W-:Y:S01]  /*4c70*/  FMUL R30, R30, R19.reuse ;  /* 0x000000131e1e7220 */ /* 0x080fe20000400000 */
[C---:B------:R-:W-:Y:S01]  /*4c80*/  SHF.L.U64.HI R5, R92.reuse, 0x1, R91 ;  /* 0x000000015c057819 */ /* 0x040fe2000001025b */
[----:B------:R-:W-:Y:S01]  /*4c90*/  @P0 STG.E.U16 desc[UR38][R6.64+0x2], R25 ;  /* 0x0000021906000986 */ /* 0x000fe2000c101526 */
[----:B------:R-:W-:Y:S01]  /*4ca0*/  LEA R8, P5, R92, R6, 0x1 ;  /* 0x000000065c087211 */ /* 0x000fe200078a08ff */
[-C--:B------:R-:W-:Y:S01]  /*4cb0*/  FMUL R31, R31, R19.reuse ;  /* 0x000000131f1f7220 */ /* 0x080fe20000400000 */
[----:B------:R-:W-:Y:S01]  /*4cc0*/  ISETP.GT.AND P3, PT, R3, 0x8, P3 ;  /* 0x000000080300780c */ /* 0x000fe20001f64270 */
[-C--:B------:R-:W-:Y:S01]  /*4cd0*/  FMUL R32, R32, R19.reuse ;  /* 0x0000001320207220 */ /* 0x080fe20000400000 */
[----:B------:R-:W-:Y:S01]  /*4ce0*/  ISETP.GT.AND P0, PT, R4, 0x9, PT ;  /* 0x000000090400780c */ /* 0x000fe20003f04270 */
[----:B------:R-:W-:Y:S01]  /*4cf0*/  IMAD.X R9, R5, 0x1, R7, P5 ;  /* 0x0000000105097824 */ /* 0x000fe200028e0607 */
[----:B------:R-:W-:Y:S01]  /*4d00*/  ISETP.GT.AND P4, PT, R3, RZ, P1 ;  /* 0x000000ff0300720c */ /* 0x000fe20000f84270 */
[-C--:B------:R-:W-:Y:S01]  /*4d10*/  FMUL R33, R33, R19.reuse ;  /* 0x0000001321217220 */ /* 0x080fe20000400000 */
[----:B------:R-:W-:Y:S01]  /*4d20*/  F2FP.F16.F32.PACK_AB R26, RZ, R26 ;  /* 0x0000001aff1a723e */ /* 0x000fe200000000ff */
[-C--:B------:R-:W-:Y:S01]  /*4d30*/  FMUL R34, R34, R19.reuse ;  /* 0x0000001322227220 */ /* 0x080fe20000400000 */
[----:B------:R-:W-:Y:S01]  /*4d40*/  ISETP.GT.AND P5, PT, R3, RZ, P0 ;  /* 0x000000ff0300720c */ /* 0x000fe200007a4270 */
[----:B------:R-:W-:Y:S01]  /*4d50*/  FMUL R35, R35, R19 ;  /* 0x0000001323237220 */ /* 0x000fe20000400000 */
[----:B------:R-:W-:Y:S01]  /*4d60*/  F2FP.F16.F32.PACK_AB R27, RZ, R27 ;  /* 0x0000001bff1b723e */ /* 0x000fe200000000ff */
[----:B------:R-:W-:Y:S01]  /*4d70*/  @P2 STG.E.U16 desc[UR38][R8.64], R26 ;  /* 0x0000001a08002986 */ /* 0x000fe2000c101526 */
[----:B------:R-:W-:Y:S01]  /*4d80*/  F2FP.F16.F32.PACK_AB R28, RZ, R28 ;  /* 0x0000001cff1c723e */ /* 0x000fe200000000ff */
[-C--:B------:R-:W-:Y:S01]  /*4d90*/  FMUL R36, R36, R19.reuse ;  /* 0x0000001324247220 */ /* 0x080fe20000400000 */
[----:B------:R-:W-:Y:S01]  /*4da0*/  ISETP.GT.AND P2, PT, R3, 0x8, P1 ;  /* 0x000000080300780c */ /* 0x000fe20000f44270 */
[----:B------:R-:W-:Y:S01]  /*4db0*/  @P3 STG.E.U16 desc[UR38][R8.64+0x2], R27 ;  /* 0x0000021b08003986 */ /* 0x000fe2000c101526 */
[----:B------:R-:W-:Y:S01]  /*4dc0*/  ISETP.GT.AND P1, PT, R4, 0x10, PT ;  /* 0x000000100400780c */ /* 0x000fe20003f24270 */
[----:B------:R-:W-:Y:S01]  /*4dd0*/  FMUL R37, R37, R19 ;  /* 0x0000001325257220 */ /* 0x000fe20000400000 */
[----:B------:R-:W-:Y:S01]  /*4de0*/  F2FP.F16.F32.PACK_AB R29, RZ, R29 ;  /* 0x0000001dff1d723e */ /* 0x000fe200000000ff */
[----:B------:R-:W-:Y:S01]  /*4df0*/  @P4 STG.E.U16 desc[UR38][R6.64+0x10], R28 ;  /* 0x0000101c06004986 */ /* 0x000fe2000c101526 */
[C---:B------:R-:W-:Y:S01]  /*4e00*/  ISETP.GT.AND P3, PT, R3.reuse, 0x8, P0 ;  /* 0x000000080300780c */ /* 0x040fe20000764270 */
[-C--:B------:R-:W-:Y:S01]  /*4e10*/  FMUL R38, R38, R19.reuse ;  /* 0x0000001326267220 */ /* 0x080fe20000400000 */
[----:B------:R-:W-:Y:S01]  /*4e20*/  ISETP.GT.AND P0, PT, R4, 0x11, PT ;  /* 0x000000110400780c */ /* 0x000fe20003f04270 */
[----:B------:R-:W-:Y:S01]  /*4e30*/  @P5 STG.E.U16 desc[UR38][R6.64+0x12], R29 ;  /* 0x0000121d06005986 */ /* 0x000fe2000c101526 */
        /* <DEDUP_REMOVED lines=161> */
[----:B------:R-:W-:Y:S01]  /*5850*/  FMUL R87, R87, R19 ;  /* 0x0000001357577220 */ /* 0x000fe20000400000 */
[----:B------:R-:W-:-:S02]  /*5860*/  F2FP.F16.F32.PACK_AB R62, RZ, R62 ;  /* 0x0000003eff3e723e */ /* 0x000fc400000000ff */
[C---:B------:R-:W-:Y:S02]  /*5870*/  ISETP.GT.AND P5, PT, R3.reuse, RZ, P0 ;  /* 0x000000ff0300720c */ /* 0x040fe400007a4270 */
[----:B------:R-:W-:Y:S01]  /*5880*/  F2FP.F16.F32.PACK_AB R63, RZ, R63 ;  /* 0x0000003fff3f723e */ /* 0x000fe200000000ff */
[----:B------:R-:W-:Y:S01]  /*5890*/  @P2 STG.E.U16 desc[UR38][R8.64+0x90], R62 ;  /* 0x0000903e08002986 */ /* 0x000fe2000c101526 */
[----:B------:R-:W-:Y:S02]  /*58a0*/  F2FP.F16.F32.PACK_AB R64, RZ, R64 ;  /* 0x00000040ff40723e */ /* 0x000fe400000000ff */
[C---:B------:R-:W-:Y:S01]  /*58b0*/  ISETP.GT.AND P2, PT, R3.reuse, 0x8, P1 ;  /* 0x000000080300780c */ /* 0x040fe20000f44270 */
[----:B------:R-:W-:Y:S01]  /*58c0*/  @P3 STG.E.U16 desc[UR38][R8.64+0x92], R63 ;  /* 0x0000923f08003986 */ /* 0x000fe2000c101526 */
[----:B------:R-:W-:Y:S02]  /*58d0*/  ISETP.GT.AND P1, PT, R4, 0x58, PT ;  /* 0x000000580400780c */ /* 0x000fe40003f24270 */
[----:B------:R-:W-:Y:S01]  /*58e0*/  F2FP.F16.F32.PACK_AB R65, RZ, R65 ;  /* 0x00000041ff41723e */ /* 0x000fe200000000ff */
[----:B------:R-:W-:Y:S01]  /*58f0*/  @P4 STG.E.U16 desc[UR38][R6.64+0xa0], R64 ;  /* 0x0000a04006004986 */ /* 0x000fe2000c101526 */
[----:B------:R-:W-:-:S02]  /*5900*/  ISETP.GT.AND P3, PT, R3, 0x8, P0 ;  /* 0x000000080300780c */ /* 0x000fc40000764270 */
[----:B------:R-:W-:Y:S01]  /*5910*/  ISETP.GT.AND P0, PT, R4, 0x59, PT ;  /* 0x000000590400780c */ /* 0x000fe20003f04270 */
[----:B------:R-:W-:Y:S01]  /*5920*/  @P5 STG.E.U16 desc[UR38][R6.64+0xa2], R65 ;  /* 0x0000a24106005986 */ /* 0x000fe2000c101526 */
[C---:B------:R-:W-:Y:S02]  /*5930*/  ISETP.GT.AND P4, PT, R3.reuse, RZ, P1 ;  /* 0x000000ff0300720c */ /* 0x040fe40000f84270 */
[----:B------:R-:W-:Y:S02]  /*5940*/  F2FP.F16.F32.PACK_AB R66, RZ, R66 ;  /* 0x00000042ff42723e */ /* 0x000fe400000000ff */
[----:B------:R-:W-:Y:S02]  /*5950*/  ISETP.GT.AND P5, PT, R3, RZ, P0 ;  /* 0x000000ff0300720c */ /* 0x000fe400007a4270 */
[----:B------:R-:W-:Y:S01]  /*5960*/  F2FP.F16.F32.PACK_AB R67, RZ, R67 ;  /* 0x00000043ff43723e */ /* 0x000fe200000000ff */
[----:B------:R-:W-:Y:S01]  /*5970*/  @P2 STG.E.U16 desc[UR38][R8.64+0xa0], R66 ;  /* 0x0000a04208002986 */ /* 0x000fe2000c101526 */
[----:B------:R-:W-:-:S02]  /*5980*/  F2FP.F16.F32.PACK_AB R68, RZ, R68 ;  /* 0x00000044ff44723e */ /* 0x000fc400000000ff */
[C---:B------:R-:W-:Y:S01]  /*5990*/  ISETP.GT.AND P2, PT, R3.reuse, 0x8, P1 ;  /* 0x000000080300780c */ /* 0x040fe20000f44270 */
[----:B------:R-:W-:Y:S01]  /*59a0*/  @P3 STG.E.U16 desc[UR38][R8.64+0xa2], R67 ;  /* 0x0000a24308003986 */ /* 0x000fe2000c101526 */
[C---:B------:R-:W-:Y:S02]  /*59b0*/  ISETP.GT.AND P1, PT, R4.reuse, 0x60, PT ;  /* 0x000000600400780c */ /* 0x040fe40003f24270 */
[----:B------:R-:W-:Y:S01]  /*59c0*/  F2FP.F16.F32.PACK_AB R69, RZ, R69 ;  /* 0x00000045ff45723e */ /* 0x000fe200000000ff */
[----:B------:R-:W-:Y:S01]  /*59d0*/  @P4 STG.E.U16 desc[UR38][R6.64+0xb0], R68 ;  /* 0x0000b04406004986 */ /* 0x000fe2000c101526 */
[C---:B------:R-:W-:Y:S02]  /*59e0*/  ISETP.GT.AND P3, PT, R3.reuse, 0x8, P0 ;  /* 0x000000080300780c */ /* 0x040fe40000764270 */
[----:B------:R-:W-:Y:S01]  /*59f0*/  ISETP.GT.AND P0, PT, R4, 0x61, PT ;  /* 0x000000610400780c */ /* 0x000fe20003f04270 */
[----:B------:R-:W-:Y:S01]  /*5a00*/  @P5 STG.E.U16 desc[UR38][R6.64+0xb2], R69 ;  /* 0x0000b24506005986 */ /* 0x000fe2000c101526 */
[----:B------:R-:W-:-:S02]  /*5a10*/  ISETP.GT.AND P4, PT, R3, RZ, P1 ;  /* 0x000000ff0300720c */ /* 0x000fc40000f84270 */
[C---:B------:R-:W-:Y:S02]  /*5a20*/  ISETP.GT.AND P5, PT, R3.reuse, RZ, P0 ;  /* 0x000000ff0300720c */ /* 0x040fe400007a4270 */
[----:B------:R-:W-:Y:S02]  /*5a30*/  F2FP.F16.F32.PACK_AB R70, RZ, R70 ;  /* 0x00000046ff46723e */ /* 0x000fe400000000ff */
[----:B------:R-:W-:Y:S02]  /*5a40*/  F2FP.F16.F32.PACK_AB R71, RZ, R71 ;  /* 0x00000047ff47723e */ /* 0x000fe400000000ff */
[----:B------:R-:W-:Y:S01]  /*5a50*/  F2FP.F16.F32.PACK_AB R72, RZ, R72 ;  /* 0x00000048ff48723e */ /* 0x000fe200000000ff */
[----:B------:R-:W-:Y:S01]  /*5a60*/  @P2 STG.E.U16 desc[UR38][R8.64+0xb0], R70 ;  /* 0x0000b04608002986 */ /* 0x000fe2000c101526 */
[----:B------:R-:W-:Y:S02]  /*5a70*/  F2FP.F16.F32.PACK_AB R73, RZ, R73 ;  /* 0x00000049ff49723e */ /* 0x000fe400000000ff */
[C---:B------:R-:W-:Y:S01]  /*5a80*/  ISETP.GT.AND P1, PT, R3.reuse, 0x8, P1 ;  /* 0x000000080300780c */ /* 0x040fe20000f24270 */
[----:B------:R-:W-:Y:S01]  /*5a90*/  @P3 STG.E.U16 desc[UR38][R8.64+0xb2], R71 ;  /* 0x0000b24708003986 */ /* 0x000fe2000c101526 */
[----:B------:R-:W-:-:S02]  /*5aa0*/  ISETP.GT.AND P2, PT, R3, 0x8, P0 ;  /* 0x000000080300780c */ /* 0x000fc40000744270 */
[C---:B------:R-:W-:Y:S01]  /*5ab0*/  ISETP.GT.AND P0, PT, R4.reuse, 0x69, PT ;  /* 0x000000690400780c */ /* 0x040fe20003f04270 */
[----:B------:R-:W-:Y:S01]  /*5ac0*/  @P4 STG.E.U16 desc[UR38][R6.64+0xc0], R72 ;  /* 0x0000c04806004986 */ /* 0x000fe2000c101526 */
[----:B------:R-:W-:Y:S02]  /*5ad0*/  ISETP.GT.AND P4, PT, R4, 0x68, PT ;  /* 0x000000680400780c */ /* 0x000fe40003f84270 */
[----:B------:R-:W-:Y:S01]  /*5ae0*/  F2FP.F16.F32.PACK_AB R74, RZ, R74 ;  /* 0x0000004aff4a723e */ /* 0x000fe200000000ff */
[----:B------:R-:W-:Y:S01]  /*5af0*/  @P5 STG.E.U16 desc[UR38][R6.64+0xc2], R73 ;  /* 0x0000c24906005986 */ /* 0x000fe2000c101526 */
[C---:B------:R-:W-:Y:S02]  /*5b00*/  ISETP.GT.AND P5, PT, R3.reuse, RZ, P4 ;  /* 0x000000ff0300720c */ /* 0x040fe400027a4270 */
[----:B------:R-:W-:Y:S01]  /*5b10*/  ISETP.GT.AND P3, PT, R3, RZ, P0 ;  /* 0x000000ff0300720c */ /* 0x000fe20000764270 */
[----:B------:R-:W-:Y:S01]  /*5b20*/  @P1 STG.E.U16 desc[UR38][R8.64+0xc0], R74 ;  /* 0x0000c04a08001986 */ /* 0x000fe2000c101526 */
[----:B------:R-:W-:-:S02]  /*5b30*/  F2FP.F16.F32.PACK_AB R75, RZ, R75 ;  /* 0x0000004bff4b723e */ /* 0x000fc400000000ff */
[----:B------:R-:W-:Y:S02]  /*5b40*/  F2FP.F16.F32.PACK_AB R76, RZ, R76 ;  /* 0x0000004cff4c723e */ /* 0x000fe400000000ff */
[C---:B------:R-:W-:Y:S01]  /*5b50*/  ISETP.GT.AND P4, PT, R3.reuse, 0x8, P4 ;  /* 0x000000080300780c */ /* 0x040fe20002784270 */
[----:B------:R-:W-:Y:S01]  /*5b60*/  @P2 STG.E.U16 desc[UR38][R8.64+0xc2], R75 ;  /* 0x0000c24b08002986 */ /* 0x000fe2000c101526 */
[----:B------:R-:W-:Y:S02]  /*5b70*/  F2FP.F16.F32.PACK_AB R77, RZ, R77 ;  /* 0x0000004dff4d723e */ /* 0x000fe400000000ff */
[C---:B------:R-:W-:Y:S01]  /*5b80*/  ISETP.GT.AND P2, PT, R4.reuse, 0x71, PT ;  /* 0x000000710400780c */ /* 0x040fe20003f44270 */
[----:B------:R-:W-:Y:S01]  /*5b90*/  @P5 STG.E.U16 desc[UR38][R6.64+0xd0], R76 ;  /* 0x0000d04c06005986 */ /* 0x000fe2000c101526 */
[----:B------:R-:W-:Y:S02]  /*5ba0*/  ISETP.GT.AND P5, PT, R3, 0x8, P0 ;  /* 0x000000080300780c */ /* 0x000fe400007a4270 */
[C---:B------:R-:W-:Y:S01]  /*5bb0*/  ISETP.GT.AND P1, PT, R4.reuse, 0x78, PT ;  /* 0x000000780400780c */ /* 0x040fe20003f24270 */
[----:B------:R-:W-:Y:S01]  /*5bc0*/  @P3 STG.E.U16 desc[UR38][R6.64+0xd2], R77 ;  /* 0x0000d24d06003986 */ /* 0x000fe2000c101526 */
[----:B------:R-:W-:-:S02]  /*5bd0*/  ISETP.GT.AND P3, PT, R4, 0x70, PT ;  /* 0x000000700400780c */ /* 0x000fc40003f64270 */
[----:B------:R-:W-:Y:S01]  /*5be0*/  ISETP.GT.AND P0, PT, R4, 0x79, PT ;  /* 0x000000790400780c */ /* 0x000fe20003f04270 */
[----:B------:R-:W-:Y:S01]  /*5bf0*/  @P4 IMAD.MOV.U32 R4, RZ, RZ, R8 ;  /* 0x000000ffff044224 */ /* 0x000fe200078e0008 */
[----:B------:R-:W-:Y:S01]  /*5c00*/  F2FP.F16.F32.PACK_AB R78, RZ, R78 ;  /* 0x0000004eff4e723e */ /* 0x000fe200000000ff */
[----:B------:R-:W-:Y:S01]  /*5c10*/  @P4 IMAD.MOV.U32 R5, RZ, RZ, R9 ;  /* 0x000000ffff054224 */ /* 0x000fe200078e0009 */
[----:B------:R-:W-:Y:S02]  /*5c20*/  F2FP.F16.F32.PACK_AB R79, RZ, R79 ;  /* 0x0000004fff4f723e */ /* 0x000fe400000000ff */
[----:B------:R-:W-:Y:S02]  /*5c30*/  F2FP.F16.F32.PACK_AB R80, RZ, R80 ;  /* 0x00000050ff50723e */ /* 0x000fe400000000ff */
[----:B------:R0:W-:Y:S01]  /*5c40*/  @P4 STG.E.U16 desc[UR38][R4.64+0xd0], R78 ;  /* 0x0000d04e04004986 */ /* 0x0001e2000c101526 */
[----:B------:R-:W-:Y:S02]  /*5c50*/  ISETP.GT.AND P4, PT, R3, RZ, P2 ;  /* 0x000000ff0300720c */ /* 0x000fe40001784270 */
[----:B------:R-:W-:-:S02]  /*5c60*/  F2FP.F16.F32.PACK_AB R81, RZ, R81 ;  /* 0x00000051ff51723e */ /* 0x000fc400000000ff */
[----:B------:R-:W-:Y:S02]  /*5c70*/  ISETP.GT.AND P2, PT, R3, 0x8, P2 ;  /* 0x000000080300780c */ /* 0x000fe40001744270 */
[----:B------:R-:W-:Y:S02]  /*5c80*/  F2FP.F16.F32.PACK_AB R82, RZ, R82 ;  /* 0x00000052ff52723e */ /* 0x000fe400000000ff */
[----:B------:R-:W-:Y:S02]  /*5c90*/  F2FP.F16.F32.PACK_AB R83, RZ, R83 ;  /* 0x00000053ff53723e */ /* 0x000fe400000000ff */
[----:B------:R-:W-:Y:S01]  /*5ca0*/  F2FP.F16.F32.PACK_AB R84, RZ, R84 ;  /* 0x00000054ff54723e */ /* 0x000fe200000000ff */
[----:B0-----:R-:W-:Y:S01]  /*5cb0*/  @P5 IMAD.MOV.U32 R4, RZ, RZ, R8 ;  /* 0x000000ffff045224 */ /* 0x001fe200078e0008 */
[----:B------:R-:W-:Y:S01]  /*5cc0*/  F2FP.F16.F32.PACK_AB R85, RZ, R85 ;  /* 0x00000055ff55723e */ /* 0x000fe200000000ff */
[----:B------:R-:W-:Y:S01]  /*5cd0*/  @P5 IMAD.MOV.U32 R5, RZ, RZ, R9 ;  /* 0x000000ffff055224 */ /* 0x000fe200078e0009 */
[----:B------:R-:W-:-:S02]  /*5ce0*/  F2FP.F16.F32.PACK_AB R86, RZ, R86 ;  /* 0x00000056ff56723e */ /* 0x000fc400000000ff */
[----:B------:R-:W-:Y:S02]  /*5cf0*/  F2FP.F16.F32.PACK_AB R87, RZ, R87 ;  /* 0x00000057ff57723e */ /* 0x000fe400000000ff */
[----:B------:R0:W-:Y:S01]  /*5d00*/  @P5 STG.E.U16 desc[UR38][R4.64+0xd2], R79 ;  /* 0x0000d24f04005986 */ /* 0x0001e2000c101526 */
[C---:B------:R-:W-:Y:S02]  /*5d10*/  ISETP.GT.AND P5, PT, R3.reuse, RZ, P3 ;  /* 0x000000ff0300720c */ /* 0x040fe40001fa4270 */
[----:B------:R-:W-:-:S11]  /*5d20*/  ISETP.GT.AND P3, PT, R3, 0x8, P3 ;  /* 0x000000080300780c */ /* 0x000fd60001f64270 */
[----:B0-----:R-:W-:Y:S02]  /*5d30*/  @P5 IMAD.MOV.U32 R4, RZ, RZ, R6 ;  /* 0x000000ffff045224 */ /* 0x001fe400078e0006 */
[----:B------:R-:W-:-:S05]  /*5d40*/  @P5 IMAD.MOV.U32 R5, RZ, RZ, R7 ;  /* 0x000000ffff055224 */ /* 0x000fca00078e0007 */
[----:B------:R0:W-:Y:S01]  /*5d50*/  @P5 STG.E.U16 desc[UR38][R4.64+0xe0], R80 ;  /* 0x0000e05004005986 */ /* 0x0001e2000c101526 */
[C---:B------:R-:W-:Y:S02]  /*5d60*/  ISETP.GT.AND P5, PT, R3.reuse, RZ, P0 ;  /* 0x000000ff0300720c */ /* 0x040fe400007a4270 */
[----:B------:R-:W-:Y:S01]  /*5d70*/  ISETP.GT.AND P0, PT, R3, 0x8, P0 ;  /* 0x000000080300780c */ /* 0x000fe20000704270 */
[----:B0-----:R-:W-:Y:S02]  /*5d80*/  @P4 IMAD.MOV.U32 R4, RZ, RZ, R6 ;  /* 0x000000ffff044224 */ /* 0x001fe400078e0006 */
[----:B------:R-:W-:-:S05]  /*5d90*/  @P4 IMAD.MOV.U32 R5, RZ, RZ, R7 ;  /* 0x000000ffff054224 */ /* 0x000fca00078e0007 */
[----:B------:R0:W-:Y:S01]  /*5da0*/  @P4 STG.E.U16 desc[UR38][R4.64+0xe2], R81 ;  /* 0x0000e25104004986 */ /* 0x0001e2000c101526 */
[C---:B------:R-:W-:Y:S02]  /*5db0*/  ISETP.GT.AND P4, PT, R3.reuse, RZ, P1 ;  /* 0x000000ff0300720c */ /* 0x040fe40000f84270 */
[----:B------:R-:W-:Y:S01]  /*5dc0*/  ISETP.GT.AND P1, PT, R3, 0x8, P1 ;  /* 0x000000080300780c */ /* 0x000fe20000f24270 */
[----:B0-----:R-:W-:Y:S02]  /*5dd0*/  @P3 IMAD.MOV.U32 R4, RZ, RZ, R8 ;  /* 0x000000ffff043224 */ /* 0x001fe400078e0008 */
[----:B------:R-:W-:-:S05]  /*5de0*/  @P3 IMAD.MOV.U32 R5, RZ, RZ, R9 ;  /* 0x000000ffff053224 */ /* 0x000fca00078e0009 */
[----:B------:R0:W-:Y:S02]  /*5df0*/  @P3 STG.E.U16 desc[UR38][R4.64+0xe0], R82 ;  /* 0x0000e05204003986 */ /* 0x0001e4000c101526 */
[----:B0-----:R-:W-:Y:S02]  /*5e00*/  @P2 IMAD.MOV.U32 R4, RZ, RZ, R8 ;  /* 0x000000ffff042224 */ /* 0x001fe400078e0008 */
[----:B------:R-:W-:-:S05]  /*5e10*/  @P2 IMAD.MOV.U32 R5, RZ, RZ, R9 ;  /* 0x000000ffff052224 */ /* 0x000fca00078e0009 */
[----:B------:R0:W-:Y:S02]  /*5e20*/  @P2 STG.E.U16 desc[UR38][R4.64+0xe2], R83 ;  /* 0x0000e25304002986 */ /* 0x0001e4000c101526 */
[----:B0-----:R-:W-:Y:S02]  /*5e30*/  @P4 IMAD.MOV.U32 R4, RZ, RZ, R6 ;  /* 0x000000ffff044224 */ /* 0x001fe400078e0006 */
[----:B------:R-:W-:-:S05]  /*5e40*/  @P4 IMAD.MOV.U32 R5, RZ, RZ, R7 ;  /* 0x000000ffff054224 */ /* 0x000fca00078e0007 */
[----:B------:R0:W-:Y:S04]  /*5e50*/  @P4 STG.E.U16 desc[UR38][R4.64+0xf0], R84 ;  /* 0x0000f05404004986 */ /* 0x0001e8000c101526 */
[----:B------:R1:W-:Y:S01]  /*5e60*/  @P5 STG.E.U16 desc[UR38][R6.64+0xf2], R85 ;  /* 0x0000f25506005986 */ /* 0x0003e2000c101526 */
[----:B0-----:R-:W-:Y:S02]  /*5e70*/  @P1 IMAD.MOV.U32 R4, RZ, RZ, R8 ;  /* 0x000000ffff041224 */ /* 0x001fe400078e0008 */
[----:B------:R-:W-:-:S05]  /*5e80*/  @P1 IMAD.MOV.U32 R5, RZ, RZ, R9 ;  /* 0x000000ffff051224 */ /* 0x000fca00078e0009 */
[----:B------:R1:W-:Y:S04]  /*5e90*/  @P1 STG.E.U16 desc[UR38][R4.64+0xf0], R86 ;  /* 0x0000f05604001986 */ /* 0x0003e8000c101526 */
[----:B------:R1:W-:Y:S02]  /*5ea0*/  @P0 STG.E.U16 desc[UR38][R8.64+0xf2], R87 ;  /* 0x0000f25708000986 */ /* 0x0003e4000c101526 */
.L_x_154:
[----:B------:R-:W-:Y:S05]  /*5eb0*/  BSYNC B0 ;  /* 0x0000000000007941 */ /* 0x000fea0003800000 */
.L_x_28:
[----:B------:R-:W-:Y:S01]  /*5ec0*/  IADD3 R16, P0, R16, UR36, RZ ;  /* 0x0000002410107c10 */ /* 0x000fe2000ff1e0ff */
[----:B------:R-:W-:Y:S01]  /*5ed0*/  ULDC.64 UR4, c[0x0][0x650] ;  /* 0x0001940000047ab9 */ /* 0x000fe20000000a00 */
[----:B------:R-:W-:Y:S01]  /*5ee0*/  PRMT R3, RZ, 0x7610, R3 ;  /* 0x00007610ff037816 */ /* 0x000fe20000000003 */
[----:B------:R-:W-:Y:S01]  /*5ef0*/  IMAD.MOV.U32 R100, RZ, RZ, -0x1 ;  /* 0xffffffffff647424 */ /* 0x000fe200078e00ff */
[----:B------:R-:W-:Y:S01]  /*5f00*/  IADD3.X R17, R17, UR42, RZ, P0, !PT ;  /* 0x0000002a11117c10 */ /* 0x000fe200087fe4ff */
[----:B------:R-:W-:Y:S01]  /*5f10*/  IMAD.MOV.U32 R99, RZ, RZ, -0x1 ;  /* 0xffffffffff637424 */ /* 0x000fe200078e00ff */
[----:B------:R-:W-:-:S04]  /*5f20*/  ISETP.GE.U32.AND P0, PT, R16, UR4, PT ;  /* 0x0000000410007c0c */ /* 0x000fc8000bf06070 */
[----:B------:R-:W-:-:S13]  /*5f30*/  ISETP.GE.U32.AND.EX P0, PT, R17, UR5, PT, P0 ;  /* 0x0000000511007c0c */ /* 0x000fda000bf06100 */
[----:B------:R-:W-:Y:S05]  /*5f40*/  @P0 BRA `(.L_x_155) ;  /* 0x00000004004c0947 */ /* 0x000fea0003800000 */
[----:B------:R-:W0:Y:S01]  /*5f50*/  LDC.64 R10, c[0x0][0x628] ;  /* 0x00018a00ff0a7b82 */ /* 0x000e220000000a00 */
[----:B---3--:R-:W3:Y:S01]  /*5f60*/  S2R R12, SR_CTAID.X ;  /* 0x00000000000c7919 */ /* 0x008ee20000002500 */
[----:B-12-4-:R-:W-:Y:S02]  /*5f70*/  IMAD.MOV.U32 R8, RZ, RZ, R16 ;  /* 0x000000ffff087224 */ /* 0x016fe400078e0010 */
[----:B------:R-:W-:Y:S01]  /*5f80*/  IMAD.MOV.U32 R9, RZ, RZ, R17 ;  /* 0x000000ffff097224 */ /* 0x000fe200078e0011 */
[----:B------:R-:W1:Y:S03]  /*5f90*/  S2R R20, SR_CTAID.Y ;  /* 0x0000000000147919 */ /* 0x000e660000002600 */
[----:B------:R-:W2:Y:S08]  /*5fa0*/  LDC R0, c[0x0][0x630] ;  /* 0x00018c00ff007b82 */ /* 0x000eb00000000800 */
[----:B------:R-:W4:Y:S01]  /*5fb0*/  LDC.64 R14, c[0x0][0x620] ;  /* 0x00018800ff0e7b82 */ /* 0x000f220000000a00 */
[----:B0-----:R-:W-:-:S04]  /*5fc0*/  ISETP.NE.U32.AND P0, PT, R10, RZ, PT ;  /* 0x000000ff0a00720c */ /* 0x001fc80003f05070 */
[----:B------:R-:W-:-:S13]  /*5fd0*/  ISETP.NE.AND.EX P0, PT, R11, RZ, PT, P0 ;  /* 0x000000ff0b00720c */ /* 0x000fda0003f05300 */
[----:B-1234-:R-:W-:Y:S05]  /*5fe0*/  @!P0 BRA `(.L_x_156) ;  /* 0x0000000000288947 */ /* 0x01efea0003800000 */
        /* <DEDUP_REMOVED lines=10> */
.L_x_156:
[-CC-:B------:R-:W-:Y:S01]  /*6090*/  SHF.R.U64 R99, R8, R0.reuse, R9.reuse ;  /* 0x0000000008637219 */ /* 0x180fe20000001209 */
[----:B------:R-:W0:Y:S01]  /*60a0*/  LDC.64 R26, c[0x0][0x640] ;  /* 0x00019000ff1a7b82 */ /* 0x000e220000000a00 */
[----:B------:R-:W-:Y:S01]  /*60b0*/  SHF.R.U32.HI R0, RZ, R0, R9 ;  /* 0x00000000ff007219 */ /* 0x000fe20000011609 */
[----:B------:R-:W-:Y:S01]  /*60c0*/  ULDC UR4, c[0x0][0x150] ;  /* 0x0000540000047ab9 */ /* 0x000fe20000000800 */
[----:B------:R-:W-:Y:S02]  /*60d0*/  IADD3 R3, P0, RZ, -R99, RZ ;  /* 0x80000063ff037210 */ /* 0x000fe40007f1e0ff */
[----:B------:R-:W-:-:S03]  /*60e0*/  I2FP.F32.U32 R7, R12 ;  /* 0x0000000c00077245 */ /* 0x000fc60000201000 */
[----:B------:R-:W1:Y:S01]  /*60f0*/  LDC R6, c[0x0][0x618] ;  /* 0x00018600ff067b82 */ /* 0x000e620000000800 */
[----:B------:R-:W-:Y:S02]  /*6100*/  IMAD.X R5, RZ, RZ, ~R0, P0 ;  /* 0x000000ffff057224 */ /* 0x000fe400000e0e00 */
[----:B------:R-:W-:Y:S01]  /*6110*/  FMUL R7, R7, UR4 ;  /* 0x0000000407077c20 */ /* 0x000fe20008400000 */
[----:B------:R-:W-:Y:S01]  /*6120*/  ULDC UR4, c[0x0][0x154] ;  /* 0x0000550000047ab9 */ /* 0x000fe20000000800 */
[-C--:B------:R-:W-:Y:S02]  /*6130*/  IMAD R0, R5, R14.reuse, RZ ;  /* 0x0000000e05007224 */ /* 0x080fe400078e02ff */
[C---:B------:R-:W-:Y:S01]  /*6140*/  IMAD.WIDE.U32 R4, R3.reuse, R14, R16 ;  /* 0x0000000e03047225 */ /* 0x040fe200078e0010 */
[----:B------:R-:W2:Y:S01]  /*6150*/  LDC R8, c[0x0][0x608] ;  /* 0x00018200ff087b82 */ /* 0x000ea20000000800 */
[----:B------:R-:W3:Y:S02]  /*6160*/  F2I.U32.TRUNC.NTZ R7, R7 ;  /* 0x0000000700077305 */ /* 0x000ee4000020f000 */
[----:B------:R-:W-:Y:S01]  /*6170*/  IMAD R3, R3, R15, R0 ;  /* 0x0000000f03037224 */ /* 0x000fe200078e0200 */
[----:B------:R-:W-:-:S03]  /*6180*/  I2FP.F32.U32 R0, R20 ;  /* 0x0000001400007245 */ /* 0x000fc60000201000 */
[----:B------:R-:W-:Y:S01]  /*6190*/  IMAD.IADD R3, R5, 0x1, R3 ;  /* 0x0000000105037824 */ /* 0x000fe200078e0203 */
[----:B------:R-:W4:Y:S01]  /*61a0*/  LDC R11, c[0x0][0x658] ;  /* 0x00019600ff0b7b82 */ /* 0x000f220000000800 */
[----:B0-----:R-:W-:-:S04]  /*61b0*/  ISETP.NE.U32.AND P0, PT, R26, RZ, PT ;  /* 0x000000ff1a00720c */ /* 0x001fc80003f05070 */
[----:B------:R-:W-:-:S03]  /*61c0*/  ISETP.NE.AND.EX P0, PT, R27, RZ, PT, P0 ;  /* 0x000000ff1b00720c */ /* 0x000fc60003f05300 */
[----:B------:R-:W0:Y:S01]  /*61d0*/  LDC R9, c[0x0][0x144] ;  /* 0x00005100ff097b82 */ /* 0x000e220000000800 */
[-C--:B-1----:R-:W-:Y:S01]  /*61e0*/  SHF.R.U64 R10, R4, R6.reuse, R3 ;  /* 0x00000006040a7219 */ /* 0x082fe20000001203 */
[----:B---3--:R-:W-:Y:S01]  /*61f0*/  IMAD.MOV R7, RZ, RZ, -R7 ;  /* 0x000000ffff077224 */ /* 0x008fe200078e0a07 */
[----:B------:R-:W-:Y:S01]  /*6200*/  SHF.R.U32.HI R3, RZ, R6, R3 ;  /* 0x00000006ff037219 */ /* 0x000fe20000011603 */
[----:B------:R-:W-:-:S04]  /*6210*/  FMUL R6, R0, UR4 ;  /* 0x0000000400067c20 */ /* 0x000fc80008400000 */
[----:B------:R-:W1:Y:S01]  /*6220*/  LDC R21, c[0x0][0x148] ;  /* 0x00005200ff157b82 */ /* 0x000e620000000800 */
[----:B------:R3:W0:Y:S01]  /*6230*/  F2I.U32.TRUNC.NTZ R14, R6 ;  /* 0x00000006000e7305 */ /* 0x000622000020f000 */
[-CC-:B--2---:R-:W-:Y:S02]  /*6240*/  SHF.R.U64 R13, R10, R8.reuse, R3.reuse ;  /* 0x000000080a0d7219 */ /* 0x184fe40000001203 */
[----:B------:R-:W-:-:S04]  /*6250*/  SHF.R.U32.HI R0, RZ, R8, R3 ;  /* 0x00000008ff007219 */ /* 0x000fc80000011603 */
[----:B-----5:R-:W2:Y:S01]  /*6260*/  LDC R24, c[0x0][0x648] ;  /* 0x00019200ff187b82 */ /* 0x020ea20000000800 */
[-CC-:B----4-:R-:W-:Y:S02]  /*6270*/  SHF.R.U64 R15, R13, R11.reuse, R0.reuse ;  /* 0x0000000b0d0f7219 */ /* 0x190fe40000001200 */
[----:B------:R-:W-:-:S03]  /*6280*/  SHF.R.U32.HI R5, RZ, R11, R0 ;  /* 0x0000000bff057219 */ /* 0x000fc60000011600 */
[----:B------:R-:W-:Y:S02]  /*6290*/  IMAD.MOV.U32 R4, RZ, RZ, R15 ;  /* 0x000000ffff047224 */ /* 0x000fe400078e000f */
[----:B------:R-:W4:Y:S01]  /*62a0*/  LDC R28, c[0x0][0x638] ;  /* 0x00018e00ff1c7b82 */ /* 0x000f220000000800 */
[----:B0-----:R-:W-:-:S07]  /*62b0*/  IMAD R25, R9, R7, R12 ;  /* 0x0000000709197224 */ /* 0x001fce00078e020c */
[----:B------:R-:W0:Y:S08]  /*62c0*/  LDC R29, c[0x0][0x610] ;  /* 0x00018400ff1d7b82 */ /* 0x000e300000000800 */
[----:B------:R-:W0:Y:S01]  /*62d0*/  LDC R30, c[0x0][0x600] ;  /* 0x00018000ff1e7b82 */ /* 0x000e220000000800 */
[----:B-123--:R-:W-:Y:S05]  /*62e0*/  @!P0 BRA `(.L_x_157) ;  /* 0x0000000000288947 */ /* 0x00efea0003800000 */
        /* <DEDUP_REMOVED lines=10> */
.L_x_157:
[----:B------:R-:W-:Y:S01]  /*6390*/  ISETP.NE.AND P0, PT, R2, 0x1, PT ;  /* 0x000000010200780c */ /* 0x000fe20003f05270 */
[----:B------:R-:W-:Y:S01]  /*63a0*/  IMAD.MOV R14, RZ, RZ, -R14 ;  /* 0x000000ffff0e7224 */ /* 0x000fe200078e0a0e */
[----:B------:R-:W-:Y:S02]  /*63b0*/  SHF.R.U64 R0, R4, R24, R5 ;  /* 0x0000001804007219 */ /* 0x000fe40000001205 */
[----:B------:R-:W-:Y:S02]  /*63c0*/  LOP3.LUT R3, R13, R96, RZ, 0xc0, !PT ;  /* 0x000000600d037212 */ /* 0x000fe400078ec0ff */
[----:B------:R-:W-:Y:S01]  /*63d0*/  LOP3.LUT R10, R10, R95, RZ, 0xc0, !PT ;  /* 0x0000005f0a0a7212 */ /* 0x000fe200078ec0ff */
[----:B------:R-:W-:Y:S02]  /*63e0*/  IMAD.MOV R4, RZ, RZ, -R0 ;  /* 0x000000ffff047224 */ /* 0x000fe400078e0a00 */
[----:B------:R-:W-:Y:S02]  /*63f0*/  IMAD R0, R90, R0, R3 ;  /* 0x000000005a007224 */ /* 0x000fe400078e0203 */
[----:B----4-:R-:W-:-:S02]  /*6400*/  IMAD R3, R4, R28, R15 ;  /* 0x0000001c04037224 */ /* 0x010fc400078e020f */
[----:B------:R-:W-:Y:S02]  /*6410*/  @P0 IMAD R25, R21, R14, R20 ;  /* 0x0000000e15190224 */ /* 0x000fe400078e0214 */
[----:B0-----:R-:W-:Y:S02]  /*6420*/  IMAD R5, R3, R30, R10 ;  /* 0x0000001e03057224 */ /* 0x001fe400078e020a */
[----:B------:R-:W-:Y:S02]  /*6430*/  IMAD R0, R0, R29, R25 ;  /* 0x0000001d00007224 */ /* 0x000fe400078e0219 */
[----:B------:R-:W-:-:S03]  /*6440*/  IMAD.MOV.U32 R4, RZ, RZ, 0x1 ;  /* 0x00000001ff047424 */ /* 0x000fc600078e00ff */
[----:B------:R-:W-:Y:S02]  /*6450*/  SEL R100, R5, R0, !P0 ;  /* 0x0000000005647207 */ /* 0x000fe40004000000 */
[----:B------:R-:W-:Y:S02]  /*6460*/  PRMT R3, R4, 0x7610, R3 ;  /* 0x0000761004037816 */ /* 0x000fe40000000003 */
[----:B------:R-:W-:-:S07]  /*6470*/  SEL R0, R0, R5, !P0 ;  /* 0x0000000500007207 */ /* 0x000fce0004000000 */
.L_x_155:
[----:B------:R-:W-:Y:S01]  /*6480*/  LOP3.LUT P0, RZ, R3, 0xff, RZ, 0xc0, !PT ;  /* 0x000000ff03ff7812 */ /* 0x000fe2000780c0ff */
[----:B------:R-:W-:Y:S01]  /*6490*/  UIMAD.WIDE.U32 UR4, UR41, -0x55555555, URZ ;  /* 0xaaaaaaab290478a5 */ /* 0x000fe2000f8e003f */
[----:B------:R-:W-:-:S03]  /*64a0*/  IMAD.MOV.U32 R101, RZ, RZ, R0 ;  /* 0x000000ffff657224 */ /* 0x000fc600078e0000 */
[----:B------:R-:W-:-:S04]  /*64b0*/  USHF.R.U32.HI UR4, URZ, 0x1, UR5 ;  /* 0x000000013f047899 */ /* 0x000fc80008011605 */
[----:B------:R-:W-:-:S04]  /*64c0*/  UIMAD UR41, UR4, -0x3, UR41 ;  /* 0xfffffffd042978a4 */ /* 0x000fc8000f8e0229 */
[----:B------:R-:W-:Y:S08]  /*64d0*/  @P0 BRA `(.L_x_158) ;  /* 0xffffffac00300947 */ /* 0x000ff0000383ffff */
[----:B------:R-:W-:Y:S05]  /*64e0*/  EXIT ;  /* 0x000000000000794d */ /* 0x000fea0003800000 */
.L_x_3:
        /* <DEDUP_REMOVED lines=26> */
.L_x_160:
[--C-:B------:R-:W-:Y:S01]  /*6690*/  SHF.R.U64 R14, R12, R20, R13.reuse ;  /* 0x000000140c0e7219 */ /* 0x100fe2000000120d */
[----:B------:R-:W0:Y:S01]  /*66a0*/  LDC R24, c[0x0][0x618] ;  /* 0x00018600ff187b82 */ /* 0x000e220000000800 */
[----:B------:R-:W-:Y:S01]  /*66b0*/  I2FP.F32.U32 R8, R6 ;  /* 0x0000000600087245 */ /* 0x000fe20000201000 */
[----:B------:R-:W-:Y:S01]  /*66c0*/  ULDC UR4, c[0x0][0x150] ;  /* 0x0000540000047ab9 */ /* 0x000fe20000000800 */
[----:B------:R-:W-:Y:S02]  /*66d0*/  SHF.R.U32.HI R7, RZ, R20, R13 ;  /* 0x00000014ff077219 */ /* 0x000fe4000001160d */
[----:B------:R-:W-:Y:S01]  /*66e0*/  IADD3 R11, P0, RZ, -R14, RZ ;  /* 0x8000000eff0b7210 */ /* 0x000fe20007f1e0ff */
[----:B------:R-:W-:Y:S01]  /*66f0*/  FMUL R13, R8, UR4 ;  /* 0x00000004080d7c20 */ /* 0x000fe20008400000 */
[----:B------:R-:W-:Y:S01]  /*6700*/  ULDC UR4, c[0x0][0x154] ;  /* 0x0000550000047ab9 */ /* 0x000fe20000000800 */
[----:B------:R-:W1:Y:S02]  /*6710*/  LDC.64 R26, c[0x0][0x640] ;  /* 0x00019000ff1a7b82 */ /* 0x000e640000000a00 */
[----:B------:R-:W-:-:S02]  /*6720*/  IMAD.X R7, RZ, RZ, ~R7, P0 ;  /* 0x000000ffff077224 */ /* 0x000fc400000e0e07 */
[----:B------:R-:W2:Y:S01]  /*6730*/  F2I.U32.TRUNC.NTZ R13, R13 ;  /* 0x0000000d000d7305 */ /* 0x000ea2000020f000 */
[----:B------:R-:W-:-:S03]  /*6740*/  IMAD.WIDE.U32 R8, R11, R22, R16 ;  /* 0x000000160b087225 */ /* 0x000fc600078e0010 */
[----:B------:R-:W3:Y:S01]  /*6750*/  LDC R15, c[0x0][0x144] ;  /* 0x00005100ff0f7b82 */ /* 0x000ee20000000800 */
[----:B------:R-:W-:-:S04]  /*6760*/  IMAD R10, R7, R22, RZ ;  /* 0x00000016070a7224 */ /* 0x000fc800078e02ff */
[----:B------:R-:W-:Y:S02]  /*6770*/  IMAD R7, R11, R23, R10 ;  /* 0x000000170b077224 */ /* 0x000fe400078e020a */
[----:B------:R-:W-:Y:S01]  /*6780*/  IMAD.MOV.U32 R10, RZ, RZ, -0x1 ;  /* 0xffffffffff0a7424 */ /* 0x000fe200078e00ff */
[----:B------:R-:W4:Y:S01]  /*6790*/  LDC R20, c[0x0][0x608] ;  /* 0x00018200ff147b82 */ /* 0x000f220000000800 */
[----:B------:R-:W-:Y:S01]  /*67a0*/  IMAD.IADD R7, R9, 0x1, R7 ;  /* 0x0000000109077824 */ /* 0x000fe200078e0207 */
[----:B------:R-:W-:-:S04]  /*67b0*/  I2FP.F32.U32 R9, R5 ;  /* 0x0000000500097245 */ /* 0x000fc80000201000 */
[-C--:B0-----:R-:W-:Y:S01]  /*67c0*/  SHF.R.U64 R12, R8, R24.reuse, R7 ;  /* 0x00000018080c7219 */ /* 0x081fe20000001207 */
[----:B--2---:R-:W-:Y:S01]  /*67d0*/  IMAD.MOV R8, RZ, RZ, -R13 ;  /* 0x000000ffff087224 */ /* 0x004fe200078e0a0d */
[----:B------:R-:W0:Y:S01]  /*67e0*/  LDC R11, c[0x0][0x658] ;  /* 0x00019600ff0b7b82 */ /* 0x000e220000000800 */
[----:B-1----:R-:W-:Y:S01]  /*67f0*/  ISETP.NE.U32.AND P0, PT, R26, RZ, PT ;  /* 0x000000ff1a00720c */ /* 0x002fe20003f05070 */
[----:B------:R-:W-:Y:S01]  /*6800*/  FMUL R9, R9, UR4 ;  /* 0x0000000409097c20 */ /* 0x000fe20008400000 */
[----:B------:R-:W-:Y:S02]  /*6810*/  SHF.R.U32.HI R7, RZ, R24, R7 ;  /* 0x00000018ff077219 */ /* 0x000fe40000011607 */
[----:B------:R-:W-:-:S03]  /*6820*/  ISETP.NE.AND.EX P0, PT, R27, RZ, PT, P0 ;  /* 0x000000ff1b00720c */ /* 0x000fc60003f05300 */
[----:B------:R-:W1:Y:S01]  /*6830*/  LDC R22, c[0x0][0x148] ;  /* 0x00005200ff167b82 */ /* 0x000e620000000800 */
[----:B---3--:R-:W-:Y:S02]  /*6840*/  IMAD R23, R15, R8, R6 ;  /* 0x000000080f177224 */ /* 0x008fe400078e0206 */
[----:B------:R-:W-:-:S05]  /*6850*/  IMAD.MOV.U32 R8, RZ, RZ, 0x1 ;  /* 0x00000001ff087424 */ /* 0x000fca00078e00ff */
[----:B------:R-:W2:Y:S01]  /*6860*/  LDC R21, c[0x0][0x600] ;  /* 0x00018000ff157b82 */ /* 0x000ea20000000800 */
[-CC-:B----4-:R-:W-:Y:S02]  /*6870*/  SHF.R.U64 R15, R12, R20.reuse, R7.reuse ;  /* 0x000000140c0f7219 */ /* 0x190fe40000001207 */
[----:B------:R-:W-:Y:S02]  /*6880*/  SHF.R.U32.HI R6, RZ, R20, R7 ;  /* 0x00000014ff067219 */ /* 0x000fe40000011607 */
[----:B------:R3:W4:Y:S03]  /*6890*/  F2I.U32.TRUNC.NTZ R20, R9 ;  /* 0x0000000900147305 */ /* 0x000726000020f000 */
[----:B------:R-:W1:Y:S01]  /*68a0*/  LDC R25, c[0x0][0x648] ;  /* 0x00019200ff197b82 */ /* 0x000e620000000800 */
[-C--:B0-----:R-:W-:Y:S02]  /*68b0*/  SHF.R.U64 R19, R15, R11.reuse, R6 ;  /* 0x0000000b0f137219 */ /* 0x081fe40000001206 */
[----:B------:R-:W-:-:S02]  /*68c0*/  SHF.L.U32 R10, R10, R11, RZ ;  /* 0x0000000b0a0a7219 */ /* 0x000fc400000006ff */
[-C--:B------:R-:W-:Y:S01]  /*68d0*/  SHF.R.U32.HI R7, RZ, R11.reuse, R6 ;  /* 0x0000000bff077219 */ /* 0x080fe20000011606 */
[----:B------:R-:W-:Y:S01]  /*68e0*/  IMAD.MOV.U32 R6, RZ, RZ, R19 ;  /* 0x000000ffff067224 */ /* 0x000fe200078e0013 */
[----:B------:R-:W-:Y:S01]  /*68f0*/  SHF.L.U32 R24, R8, R11, RZ ;  /* 0x0000000b08187219 */ /* 0x000fe200000006ff */
[----:B------:R-:W0:Y:S01]  /*6900*/  LDC R28, c[0x0][0x638] ;  /* 0x00018e00ff1c7b82 */ /* 0x000e220000000800 */
[----:B------:R-:W-:-:S07]  /*6910*/  LOP3.LUT R30, RZ, R10, RZ, 0x33, !PT ;  /* 0x0000000aff1e7212 */ /* 0x000fce00078e33ff */
[----:B------:R-:W0:Y:S01]  /*6920*/  LDC R29, c[0x0][0x610] ;  /* 0x00018400ff1d7b82 */ /* 0x000e220000000800 */
[----:B---34-:R-:W-:Y:S05]  /*6930*/  @!P0 BRA `(.L_x_161) ;  /* 0x0000000000288947 */ /* 0x018fea0003800000 */
[----:B------:R-:W3:Y:S02]  /*6940*/  LDC R6, c[0x0][0x64c] ;  /* 0x00019300ff067b82 */ /* 0x000ee40000000800 */
[----:B---3--:R-:W-:-:S05]  /*6950*/  IADD3 R11, P0, R19, R6, RZ ;  /* 0x00000006130b7210 */ /* 0x008fca0007f1e0ff */
        /* <DEDUP_REMOVED lines=8> */
.L_x_161:
[----:B------:R-:W-:Y:S01]  /*69e0*/  ISETP.NE.AND P0, PT, R2, 0x1, PT ;  /* 0x000000010200780c */ /* 0x000fe20003f05270 */
[----:B--2---:R-:W-:Y:S01]  /*69f0*/  VIADD R9, R21, 0xffffffff ;  /* 0xffffffff15097836 */ /* 0x004fe20000000000 */
[----:B-1----:R-:W-:Y:S01]  /*6a00*/  SHF.R.U64 R7, R6, R25, R7 ;  /* 0x0000001906077219 */ /* 0x002fe20000001207 */
[----:B------:R-:W-:Y:S01]  /*6a10*/  IMAD.MOV R20, RZ, RZ, -R20 ;  /* 0x000000ffff147224 */ /* 0x000fe200078e0a14 */
[----:B------:R-:W-:Y:S02]  /*6a20*/  LOP3.LUT R6, R15, R30, RZ, 0xc0, !PT ;  /* 0x0000001e0f067212 */ /* 0x000fe400078ec0ff */
[----:B------:R-:W-:Y:S01]  /*6a30*/  LOP3.LUT R12, R12, R9, RZ, 0xc0, !PT ;  /* 0x000000090c0c7212 */ /* 0x000fe200078ec0ff */
[----:B------:R-:W-:Y:S02]  /*6a40*/  IMAD.MOV R8, RZ, RZ, -R7 ;  /* 0x000000ffff087224 */ /* 0x000fe400078e0a07 */
[----:B------:R-:W-:Y:S02]  /*6a50*/  IMAD R6, R24, R7, R6 ;  /* 0x0000000718067224 */ /* 0x000fe400078e0206 */
[----:B------:R-:W-:-:S02]  /*6a60*/  IMAD.MOV.U32 R9, RZ, RZ, 0x1 ;  /* 0x00000001ff097424 */ /* 0x000fc400078e00ff */
[----:B------:R-:W-:Y:S02]  /*6a70*/  @P0 IMAD R23, R22, R20, R5 ;  /* 0x0000001416170224 */ /* 0x000fe400078e0205 */
[----:B0-----:R-:W-:Y:S02]  /*6a80*/  IMAD R5, R8, R28, R19 ;  /* 0x0000001c08057224 */ /* 0x001fe400078e0213 */
[----:B------:R-:W-:Y:S02]  /*6a90*/  IMAD R19, R6, R29, R23 ;  /* 0x0000001d06137224 */ /* 0x000fe400078e0217 */
[----:B------:R-:W-:Y:S02]  /*6aa0*/  IMAD R6, R5, R21, R12 ;  /* 0x0000001505067224 */ /* 0x000fe400078e020c */
[----:B------:R-:W-:-:S03]  /*6ab0*/  IMAD.MOV.U32 R8, RZ, RZ, R14 ;  /* 0x000000ffff087224 */ /* 0x000fc600078e000e */
[----:B------:R-:W-:Y:S02]  /*6ac0*/  SEL R20, R6, R19, !P0 ;  /* 0x0000001306147207 */ /* 0x000fe40004000000 */
[----:B------:R-:W-:-:S07]  /*6ad0*/  SEL R19, R19, R6, !P0 ;  /* 0x0000000613137207 */ /* 0x000fce0004000000 */
.L_x_159:
[----:B------:R-:W-:-:S08]  /*6ae0*/  NOP ;  /* 0x0000000000007918 */ /* 0x000fd00000000000 */
[----:B------:R-:W0:-:S00]  /*6af0*/  USETMAXREG.DEALLOC.CTAPOOL 0x28 ;  /* 0x00000028000079c8 */ /* 0x000e0000080e0500 */
[----:B0-----:R-:W-:-:S13]  /*6b00*/  ISETP.NE.AND P0, PT, R0, RZ, PT ;  /* 0x000000ff0000720c */ /* 0x001fda0003f05270 */
[----:B------:R-:W-:Y:S05]  /*6b10*/  @P0 EXIT ;  /* 0x000000000000094d */ /* 0x000fea0003800000 */
[----:B------:R-:W-:Y:S01]  /*6b20*/  LOP3.LUT P0, RZ, R9, 0xff, RZ, 0xc0, !PT ;  /* 0x000000ff09ff7812 */ /* 0x000fe2000780c0ff */
[----:B------:R-:W-:Y:S02]  /*6b30*/  IMAD.MOV.U32 R0, RZ, RZ, 0x1 ;  /* 0x00000001ff007424 */ /* 0x000fe400078e00ff */
[----:B------:R-:W-:-:S10]  /*6b40*/  IMAD.MOV.U32 R12, RZ, RZ, RZ ;  /* 0x000000ffff0c7224 */ /* 0x000fd400078e00ff */
[----:B------:R-:W-:Y:S05]  /*6b50*/  @!P0 BRA `(.L_x_162) ;  /* 0x0000000c000c8947 */ /* 0x000fea0003800000 */
[----:B------:R-:W0:Y:S01]  /*6b60*/  LDC R0, c[0x0][0x28c] ;  /* 0x0000a300ff007b82 */ /* 0x000e220000000800 */
[----:B------:R-:W-:Y:S01]  /*6b70*/  LOP3.LUT P0, RZ, R3, 0x1f, RZ, 0xc0, !PT ;  /* 0x0000001f03ff7812 */ /* 0x000fe2000780c0ff */
[----:B------:R-:W-:Y:S01]  /*6b80*/  ULDC UR5, c[0x0][0x658] ;  /* 0x0001960000057ab9 */ /* 0x000fe20000000800 */
[----:B------:R-:W-:Y:S01]  /*6b90*/  UMOV UR6, 0xffffffff ;  /* 0xffffffff00067882 */ /* 0x000fe20000000000 */
[----:B------:R-:W-:Y:S01]  /*6ba0*/  BSSY B0, `(.L_x_162) ;  /* 0x00000be000007945 */ /* 0x000fe20003800000 */
[----:B------:R-:W-:Y:S01]  /*6bb0*/  USHF.L.U32 UR6, UR6, UR5, URZ ;  /* 0x0000000506067299 */ /* 0x000fe2000800063f */
[C---:B------:R-:W-:Y:S01]  /*6bc0*/  ISETP.NE.AND P2, PT, R4.reuse, RZ, PT ;  /* 0x000000ff0400720c */ /* 0x040fe20003f45270 */
[----:B------:R-:W-:Y:S01]  /*6bd0*/  IMAD.MOV.U32 R13, RZ, RZ, 0x1 ;  /* 0x00000001ff0d7424 */ /* 0x000fe200078e00ff */
[----:B------:R-:W-:Y:S01]  /*6be0*/  ISETP.NE.OR P0, PT, R4, RZ, !P0 ;  /* 0x000000ff0400720c */ /* 0x000fe20004705670 */
[----:B------:R-:W-:Y:S01]  /*6bf0*/  IMAD.MOV.U32 R12, RZ, RZ, RZ ;  /* 0x000000ffff0c7224 */ /* 0x000fe200078e00ff */
[----:B------:R-:W-:Y:S01]  /*6c00*/  LOP3.LUT R11, R18, 0x2, RZ, 0xfc, !PT ;  /* 0x00000002120b7812 */ /* 0x000fe200078efcff */
[----:B------:R-:W-:Y:S01]  /*6c10*/  ULDC UR4, c[0x0][0x600] ;  /* 0x0001800000047ab9 */ /* 0x000fe20000000800 */
[----:B------:R-:W-:Y:S01]  /*6c20*/  UMOV UR7, 0x1 ;  /* 0x0000000100077882 */ /* 0x000fe20000000000 */
[----:B------:R-:W-:-:S02]  /*6c30*/  UIADD3 UR15, UR4, -0x1, URZ ;  /* 0xffffffff040f7890 */ /* 0x000fc4000fffe03f */
[----:B------:R-:W-:Y:S02]  /*6c40*/  USHF.L.U32 UR17, UR7, UR5, URZ ;  /* 0x0000000507117299 */ /* 0x000fe4000800063f */
[----:B------:R-:W-:Y:S01]  /*6c50*/  ULOP3.LUT UR16, URZ, UR6, URZ, 0x33, !UPT ;  /* 0x000000063f107292 */ /* 0x000fe2000f8e333f */
[----:B------:R-:W-:Y:S01]  /*6c60*/  ULDC.64 UR20, c[0x0][0x198] ;  /* 0x0000660000147ab9 */ /* 0x000fe20000000a00 */
[----:B0-----:R-:W-:-:S05]  /*6c70*/  VIADD R0, R0, 0x3f ;  /* 0x0000003f00007836 */ /* 0x001fca0000000000 */
[----:B------:R-:W-:-:S04]  /*6c80*/  SHF.R.S32.HI R3, RZ, 0x1f, R0 ;  /* 0x0000001fff037819 */ /* 0x000fc80000011400 */
[----:B------:R-:W-:Y:S01]  /*6c90*/  LEA.HI R3, R3, R0, RZ, 0x6 ;  /* 0x0000000003037211 */ /* 0x000fe200078f30ff */
[----:B------:R-:W-:-:S03]  /*6ca0*/  IMAD.MOV.U32 R0, RZ, RZ, 0x1 ;  /* 0x00000001ff007424 */ /* 0x000fc600078e00ff */
[----:B------:R-:W-:-:S05]  /*6cb0*/  SHF.R.S32.HI R3, RZ, 0x6, R3 ;  /* 0x00000006ff037819 */ /* 0x000fca0000011403 */
[----:B------:R-:W-:-:S07]  /*6cc0*/  VIADD R10, R3, 0x1 ;  /* 0x00000001030a7836 */ /* 0x000fce0000000000 */
.L_x_174:
[----:B------:R-:W-:-:S03]  /*6cd0*/  UMOV UR4, 0xffffffff ;  /* 0xffffffff00047882 */ /* 0x000fc60000000000 */
[----:B------:R-:W-:Y:S05]  /*6ce0*/  BRA.DIV UR4, `(.L_x_163) ;  /* 0x0000000e04707947 */ /* 0x000fea000b800000 */
[----:B------:R-:W-:-:S13]  /*6cf0*/  ELECT P6, URZ, PT ;  /* 0x00000000003f782f */ /* 0x000fda00038c0000 */
.L_x_184:
[----:B------:R-:W0:Y:S01]  /*6d00*/  LDC R4, c[0x0][0x28c] ;  /* 0x0000a300ff047b82 */ /* 0x000e220000000800 */
[----:B------:R-:W-:Y:S01]  /*6d10*/  BSSY B1, `(.L_x_164) ;  /* 0x0000035000017945 */ /* 0x000fe20003800000 */
[----:B0-----:R-:W-:-:S13]  /*6d20*/  ISETP.LT.OR P6, PT, R4, 0x1, !P6 ;  /* 0x000000010400780c */ /* 0x001fda00077c1670 */
[----:B------:R-:W-:Y:S05]  /*6d30*/  @P6 BRA `(.L_x_165) ;  /* 0x0000000000c86947 */ /* 0x000fea0003800000 */
[----:B------:R-:W-:Y:S02]  /*6d40*/  IMAD.SHL.U32 R20, R20, 0x80, RZ ;  /* 0x0000008014147824 */ /* 0x000fe400078e00ff */
[----:B------:R-:W-:Y:S02]  /*6d50*/  IMAD.SHL.U32 R19, R19, 0x80, RZ ;  /* 0x0000008013137824 */ /* 0x000fe400078e00ff */
[----:B------:R-:W-:Y:S02]  /*6d60*/  IMAD.MOV.U32 R21, RZ, RZ, RZ ;  /* 0x000000ffff157224 */ /* 0x000fe400078e00ff */
[----:B------:R-:W-:Y:S02]  /*6d70*/  IMAD.MOV.U32 R4, RZ, RZ, R10 ;  /* 0x000000ffff047224 */ /* 0x000fe400078e000a */
[----:B------:R-:W-:Y:S02]  /*6d80*/  IMAD.MOV.U32 R5, RZ, RZ, R0 ;  /* 0x000000ffff057224 */ /* 0x000fe400078e0000 */
[----:B------:R-:W-:-:S07]  /*6d90*/  IMAD.MOV.U32 R6, RZ, RZ, R12 ;  /* 0x000000ffff067224 */ /* 0x000fce00078e000c */
.L_x_169:
[----:B------:R-:W0:Y:S01]  /*6da0*/  S2R R14, SR_CgaCtaId ;  /* 0x00000000000e7919 */ /* 0x000e220000008800 */
[----:B------:R-:W-:Y:S01]  /*6db0*/  MOV R7, 0x400 ;  /* 0x0000040000077802 */ /* 0x000fe20000000f00 */
[----:B------:R-:W1:Y:S03]  /*6dc0*/  @!P2 LDC R9, c[0x0][0x500] ;  /* 0x00014000ff09ab82 */ /* 0x000e660000000800 */
[----:B0-----:R-:W-:Y:S02]  /*6dd0*/  LEA R15, R14, R7, 0x18 ;  /* 0x000000070e0f7211 */ /* 0x001fe400078ec0ff */
[----:B------:R-:W-:-:S03]  /*6de0*/  SHF.L.U32 R7, R5, 0x1f, RZ ;  /* 0x0000001f05077819 */ /* 0x000fc600000006ff */
[----:B------:R-:W-:-:S04]  /*6df0*/  IMAD R14, R6, 0x8, R15 ;  /* 0x00000008060e7824 */ /* 0x000fc800078e020f */
[----:B------:R-:W0:Y:S02]  /*6e00*/  SYNCS.PHASECHK.TRANS64.TRYWAIT P1, [R14+URZ+0x18], R7 ;  /* 0x000018070e0075a7 */ /* 0x000e24000802017f */
[----:B01----:R-:W-:Y:S05]  /*6e10*/  @!P1 BRA `(.L_x_166) ;  /* 0x0000000c00449947 */ /* 0x003fea0003800000 */
.L_x_185:
[----:B0-----:R-:W-:Y:S01]  /*6e20*/  PRMT R7, R11, 0x9910, RZ ;  /* 0x000099100b077816 */ /* 0x001fe200000000ff */
[----:B------:R0:W-:Y:S03]  /*6e30*/  @!P2 SYNCS.ARRIVE.TRANS64 RZ, [R14+URZ], R9 ;  /* 0x000000090effa9a7 */ /* 0x0001e6000800003f */
[----:B------:R-:W-:-:S13]  /*6e40*/  ISETP.NE.AND P1, PT, R7, 0x2, PT ;  /* 0x000000020700780c */ /* 0x000fda0003f25270 */
[----:B0-----:R-:W-:Y:S05]  /*6e50*/  @P1 BRA `(.L_x_167) ;  /* 0x0000000000041947 */ /* 0x001fea0003800000 */
[----:B------:R-:W-:Y:S01]  /*6e60*/  BPT.TRAP 0x1 ;  /* 0x000000040000795c */ /* 0x000fe20000300000 */
.L_x_167:
[----:B------:R-:W-:Y:S05]  /*6e70*/  @P0 BRA `(.L_x_168) ;  /* 0x0000000000040947 */ /* 0x000fea0003800000 */
[----:B------:R-:W-:Y:S01]  /*6e80*/  BPT.TRAP 0x1 ;  /* 0x000000040000795c */ /* 0x000fe20000300000 */
.L_x_168:
[----:B------:R-:W-:Y:S01]  /*6e90*/  IMAD R15, R6, 0x4000, R15 ;  /* 0x00004000060f7824 */ /* 0x000fe200078e020f */
[----:B------:R-:W-:Y:S01]  /*6ea0*/  R2UR UR9, R14 ;  /* 0x000000000e0972ca */ /* 0x000fe200000e0000 */
[----:B------:R-:W-:Y:S01]  /*6eb0*/  VIADD R4, R4, 0xffffffff ;  /* 0xffffffff04047836 */ /* 0x000fe20000000000 */
[----:B------:R-:W-:Y:S01]  /*6ec0*/  UIADD3 UR4, UP0, UR20, 0xf0, URZ ;  /* 0x000000f014047890 */ /* 0x000fe2000ff1e03f */
[----:B------:R-:W-:Y:S01]  /*6ed0*/  R2UR UR11, R19 ;  /* 0x00000000130b72ca */ /* 0x000fe200000e0000 */
[----:B------:R-:W-:Y:S01]  /*6ee0*/  UIADD3 UR22, UP1, UR20, 0x1f0, URZ ;  /* 0x000001f014167890 */ /* 0x000fe2000ff3e03f */
[----:B------:R-:W-:Y:S01]  /*6ef0*/  R2UR UR8, R15 ;  /* 0x000000000f0872ca */ /* 0x000fe200000e0000 */
[----:B------:R-:W-:Y:S01]  /*6f00*/  UIADD3.X UR5, URZ, UR21, URZ, UP0, !UPT ;  /* 0x000000153f057290 */ /* 0x000fe200087fe43f */
[C---:B------:R-:W-:Y:S01]  /*6f10*/  R2UR UR10, R21.reuse ;  /* 0x00000000150a72ca */ /* 0x040fe200000e0000 */
[----:B------:R-:W-:Y:S01]  /*6f20*/  VIADD R6, R6, 0x1 ;  /* 0x0000000106067836 */ /* 0x000fe20000000000 */
[----:B------:R-:W-:Y:S01]  /*6f30*/  R2UR UR12, R8 ;  /* 0x00000000080c72ca */ /* 0x000fe200000e0000 */
[----:B------:R-:W-:Y:S01]  /*6f40*/  UIADD3.X UR23, URZ, UR21, URZ, UP1, !UPT ;  /* 0x000000153f177290 */ /* 0x000fe20008ffe43f */
[----:B------:R-:W-:Y:S01]  /*6f50*/  R2UR UR18, R20 ;  /* 0x00000000141272ca */ /* 0x000fe200000e0000 */
[----:B------:R-:W-:Y:S01]  /*6f60*/  UMOV UR6, 0x0 ;  /* 0x0000000000067882 */ /* 0x000fe20000000000 */
[----:B------:R-:W-:Y:S01]  /*6f70*/  ISETP.GT.AND P3, PT, R4, 0x1, PT ;  /* 0x000000010400780c */ /* 0x000fe20003f64270 */
[----:B------:R-:W-:Y:S01]  /*6f80*/  UMOV UR7, 0x10000000 ;  /* 0x1000000000077882 */ /* 0x000fe20000000000 */
[----:B------:R-:W-:Y:S01]  /*6f90*/  ISETP.NE.AND P1, PT, R6, 0x3, PT ;  /* 0x000000030600780c */ /* 0x000fe20003f25270 */
[----:B------:R-:W-:-:S02]  /*6fa0*/  VIADD R21, R21, 0x40 ;  /* 0x0000004015157836 */ /* 0x000fc40000000000 */
[----:B------:R-:W-:Y:S01]  /*6fb0*/  UIADD3 UR13, UR8, 0x100, URZ ;  /* 0x00000100080d7890 */ /* 0x000fe2000fffe03f */
[----:B------:R-:W-:Y:S01]  /*6fc0*/  SEL R14, RZ, 0x1, P1 ;  /* 0x00000001ff0e7807 */ /* 0x000fe20000800000 */
[----:B------:R-:W-:Y:S01]  /*6fd0*/  UIADD3 UR14, UR8, 0xc100, URZ ;  /* 0x0000c100080e7890 */ /* 0x000fe2000fffe03f */
[----:B------:R-:W-:Y:S02]  /*6fe0*/  SEL R6, R6, RZ, P1 ;  /* 0x000000ff06067207 */ /* 0x000fe40000800000 */
[----:B------:R-:W-:Y:S02]  /*6ff0*/  LOP3.LUT R5, R5, R14, RZ, 0x3c, !PT ;  /* 0x0000000e05057212 */ /* 0x000fe400078e3cff */
[----:B------:R-:W-:Y:S02]  /*7000*/  UMOV UR8, UR13 ;  /* 0x0000000d00087c82 */ /* 0x000fe40008000000 */
[----:B------:R0:W-:Y:S02]  /*7010*/  UTMALDG.3D [UR8], [UR4], desc[UR6] ;  /* 0x00000608040075b4 */ /* 0x0001e40008011000 */
[----:B0-----:R-:W-:Y:S01]  /*7020*/  UMOV UR8, UR14 ;  /* 0x0000000e00087c82 */ /* 0x001fe20008000000 */
[----:B------:R-:W-:-:S02]  /*7030*/  UMOV UR11, UR18 ;  /* 0x00000012000b7c82 */ /* 0x000fc40008000000 */
[----:B------:R0:W-:Y:S02]  /*7040*/  UTMALDG.3D [UR8], [UR22], desc[UR6] ;  /* 0x00000608160075b4 */ /* 0x0001e40008011000 */
[----:B0-----:R-:W-:Y:S05]  /*7050*/  @P3 BRA `(.L_x_169) ;  /* 0xfffffffc00503947 */ /* 0x001fea000383ffff */
.L_x_165:
[----:B------:R-:W-:Y:S05]  /*7060*/  BSYNC B1 ;  /* 0x0000000000017941 */ /* 0x000fea0003800000 */
.L_x_164:
[----:B------:R-:W-:Y:S01]  /*7070*/  LOP3.LUT P3, RZ, R13, 0xff, RZ, 0xc0, !PT ;  /* 0x000000ff0dff7812 */ /* 0x000fe2000786c0ff */
[----:B------:R-:W-:Y:S01]  /*7080*/  IMAD.IADD R12, R3, 0x1, R12 ;  /* 0x00000001030c7824 */ /* 0x000fe200078e020c */
[----:B------:R-:W-:Y:S01]  /*7090*/  IADD3 R16, P4, R16, UR36, RZ ;  /* 0x0000002410107c10 */ /* 0x000fe2000ff9e0ff */
[----:B------:R-:W-:Y:S01]  /*70a0*/  ULDC.64 UR4, c[0x0][0x650] ;  /* 0x0001940000047ab9 */ /* 0x000fe20000000a00 */
[----:B------:R-:W-:Y:S01]  /*70b0*/  BSSY B1, `(.L_x_170) ;  /* 0x000006a000017945 */ /* 0x000fe20003800000 */
[----:B------:R-:W-:Y:S01]  /*70c0*/  IMAD.MOV.U32 R19, RZ, RZ, -0x1 ;  /* 0xffffffffff137424 */ /* 0x000fe200078e00ff */
[----:B------:R-:W-:Y:S01]  /*70d0*/  ISETP.GT.U32.AND P1, PT, R12, 0x2, PT ;  /* 0x000000020c00780c */ /* 0x000fe20003f24070 */
[----:B------:R-:W-:Y:S01]  /*70e0*/  IMAD.MOV.U32 R20, RZ, RZ, -0x1 ;  /* 0xffffffffff147424 */ /* 0x000fe200078e00ff */
[----:B------:R-:W-:Y:S01]  /*70f0*/  IADD3.X R17, R17, UR42, RZ, P4, !PT ;  /* 0x0000002a11117c10 */ /* 0x000fe2000a7fe4ff */
[----:B------:R-:W-:Y:S01]  /*7100*/  IMAD.MOV.U32 R8, RZ, RZ, -0x1 ;  /* 0xffffffffff087424 */ /* 0x000fe200078e00ff */
[----:B------:R-:W-:-:S02]  /*7110*/  ISETP.LT.U32.AND P1, PT, R3, 0x3, P1 ;  /* 0x000000030300780c */ /* 0x000fc40000f21070 */
[----:B------:R-:W-:Y:S01]  /*7120*/  PRMT R13, RZ, 0x7610, R13 ;  /* 0x00007610ff0d7816 */ /* 0x000fe2000000000d */
[----:B------:R-:W0:Y:S01]  /*7130*/  @P3 S2R R5, SR_CgaCtaId ;  /* 0x0000000000053919 */ /* 0x000e220000008800 */
[----:B------:R-:W-:-:S04]  /*7140*/  @P3 MOV R4, 0x400 ;  /* 0x0000040000043802 */ /* 0x000fc80000000f00 */
[----:B0-----:R-:W-:Y:S01]  /*7150*/  @P3 LEA R6, R5, R4, 0x18 ;  /* 0x0000000405063211 */ /* 0x001fe200078ec0ff */
[----:B------:R-:W-:-:S03]  /*7160*/  IMAD.WIDE.U32 R4, R12, -0x55555555, RZ ;  /* 0xaaaaaaab0c047825 */ /* 0x000fc600078e00ff */
[----:B------:R0:W-:Y:S01]  /*7170*/  @P3 SYNCS.ARRIVE.TRANS64.A1T0 RZ, [R6+URZ+0x48], RZ ;  /* 0x000048ff06ff39a7 */ /* 0x0001e2000810003f */
[----:B------:R-:W-:Y:S02]  /*7180*/  ISETP.GE.U32.AND P3, PT, R3, 0x3, PT ;  /* 0x000000030300780c */ /* 0x000fe40003f66070 */
[----:B------:R-:W-:Y:S02]  /*7190*/  SHF.R.U32.HI R7, RZ, 0x1, R5 ;  /* 0x00000001ff077819 */ /* 0x000fe40000011605 */
[----:B------:R-:W-:Y:S02]  /*71a0*/  SEL R5, RZ, 0x1, !P1 ;  /* 0x00000001ff057807 */ /* 0x000fe40004800000 */
[----:B------:R-:W-:Y:S01]  /*71b0*/  ISETP.GE.U32.AND P1, PT, R16, UR4, PT ;  /* 0x0000000410007c0c */ /* 0x000fe2000bf26070 */
[----:B------:R-:W-:Y:S01]  /*71c0*/  IMAD R12, R7, -0x3, R12 ;  /* 0xfffffffd070c7824 */ /* 0x000fe200078e020c */
[----:B------:R-:W-:Y:S02]  /*71d0*/  LOP3.LUT R0, R0, R5, RZ, 0x3c, !PT ;  /* 0x0000000500007212 */ /* 0x000fe400078e3cff */
[----:B------:R-:W-:-:S02]  /*71e0*/  ISETP.GE.U32.AND.EX P1, PT, R17, UR5, PT, P1 ;  /* 0x0000000511007c0c */ /* 0x000fc4000bf26110 */
[----:B------:R-:W-:Y:S02]  /*71f0*/  PRMT R4, RZ, 0x7610, R4 ;  /* 0x00007610ff047816 */ /* 0x000fe40000000004 */
[----:B------:R-:W-:-:S09]  /*7200*/  @P3 LOP3.LUT R0, R0, 0x1, R7, 0x78, !PT ;  /* 0x0000000100003812 */ /* 0x000fd200078e7807 */
[----:B0-----:R-:W-:Y:S05]  /*7210*/  @P1 BRA `(.L_x_171) ;  /* 0x00000004004c1947 */ /* 0x001fea0003800000 */
[----:B------:R-:W-:Y:S01]  /*7220*/  ULDC.64 UR4, c[0x0][0x628] ;  /* 0x00018a0000047ab9 */ /* 0x000fe20000000a00 */
[----:B------:R-:W0:Y:S01]  /*7230*/  S2R R15, SR_CTAID.X ;  /* 0x00000000000f7919 */ /* 0x000e220000002500 */
[----:B------:R-:W-:Y:S01]  /*7240*/  ISETP.NE.U32.AND P1, PT, RZ, UR4, PT ;  /* 0x00000004ff007c0c */ /* 0x000fe2000bf25070 */
[----:B------:R-:W-:Y:S01]  /*7250*/  ULDC UR7, c[0x0][0x630] ;  /* 0x00018c0000077ab9 */ /* 0x000fe20000000800 */
[----:B------:R-:W-:Y:S01]  /*7260*/  IMAD.MOV.U32 R4, RZ, RZ, R16 ;  /* 0x000000ffff047224 */ /* 0x000fe200078e0010 */
[----:B------:R-:W1:Y:S01]  /*7270*/  S2R R14, SR_CTAID.Y ;  /* 0x00000000000e7919 */ /* 0x000e620000002600 */
[----:B------:R-:W-:Y:S01]  /*7280*/  ISETP.NE.AND.EX P1, PT, RZ, UR5, PT, P1 ;  /* 0x00000005ff007c0c */ /* 0x000fe2000bf25310 */
[----:B------:R-:W-:-:S12]  /*7290*/  IMAD.MOV.U32 R5, RZ, RZ, R17 ;  /* 0x000000ffff057224 */ /* 0x000fd800078e0011 */
[----:B------:R-:W-:Y:S05]  /*72a0*/  @!P1 BRA `(.L_x_172) ;  /* 0x0000000000289947 */ /* 0x000fea0003800000 */
[----:B------:R-:W-:Y:S02]  /*72b0*/  ULDC UR6, c[0x0][0x634] ;  /* 0x00018d0000067ab9 */ /* 0x000fe40000000800 */
[----:B------:R-:W-:-:S05]  /*72c0*/  IADD3 R9, P1, R16, UR6, RZ ;  /* 0x0000000610097c10 */ /* 0x000fca000ff3e0ff */
[----:B------:R-:W-:-:S04]  /*72d0*/  IMAD.X R19, RZ, RZ, R17, P1 ;  /* 0x000000ffff137224 */ /* 0x000fc800008e0611 */
[----:B------:R-:W-:-:S04]  /*72e0*/  IMAD.WIDE.U32 R6, R19, UR4, RZ ;  /* 0x0000000413067c25 */ /* 0x000fc8000f8e00ff */
[----:B------:R-:W-:-:S04]  /*72f0*/  IMAD.WIDE.U32 R6, P1, R9, UR5, R6 ;  /* 0x0000000509067c25 */ /* 0x000fc8000f820006 */
[----:B------:R-:W-:-:S04]  /*7300*/  IMAD.WIDE.U32 R8, R9, UR4, RZ ;  /* 0x0000000409087c25 */ /* 0x000fc8000f8e00ff */
[----:B------:R-:W-:Y:S01]  /*7310*/  IMAD.X R5, RZ, RZ, RZ, P1 ;  /* 0x000000ffff057224 */ /* 0x000fe200008e06ff */
[----:B------:R-:W-:Y:S01]  /*7320*/  IADD3 RZ, P1, R9, R6, RZ ;  /* 0x0000000609ff7210 */ /* 0x000fe20007f3e0ff */
[----:B------:R-:W-:-:S04]  /*7330*/  IMAD.MOV.U32 R4, RZ, RZ, R7 ;  /* 0x000000ffff047224 */ /* 0x000fc800078e0007 */
[----:B------:R-:W-:-:S08]  /*7340*/  IMAD.WIDE.U32.X R4, R19, UR5, R4, P1 ;  /* 0x0000000513047c25 */ /* 0x000fd000088e0404 */
.L_x_172:
[--C-:B------:R-:W-:Y:S01]  /*7350*/  SHF.R.U64 R8, R4, UR7, R5.reuse ;  /* 0x0000000704087c19 */ /* 0x100fe20008001205 */
[----:B------:R-:W-:Y:S01]  /*7360*/  ULDC.64 UR4, c[0x0][0x620] ;  /* 0x0001880000047ab9 */ /* 0x000fe20000000a00 */
[----:B------:R-:W-:Y:S01]  /*7370*/  SHF.R.U32.HI R4, RZ, UR7, R5 ;  /* 0x00000007ff047c19 */ /* 0x000fe20008011605 */
[----:B------:R-:W2:Y:S01]  /*7380*/  LDC R24, c[0x0][0x144] ;  /* 0x00005100ff187b82 */ /* 0x000ea20000000800 */
[----:B------:R-:W-:Y:S01]  /*7390*/  IADD3 R7, P1, RZ, -R8, RZ ;  /* 0x80000008ff077210 */ /* 0x000fe20007f3e0ff */
[----:B------:R-:W-:Y:S01]  /*73a0*/  ULDC.64 UR8, c[0x0][0x640] ;  /* 0x0001900000087ab9 */ /* 0x000fe20000000a00 */
[----:B0-----:R-:W-:Y:S01]  /*73b0*/  I2FP.F32.U32 R9, R15 ;  /* 0x0000000f00097245 */ /* 0x001fe20000201000 */
[----:B------:R-:W-:Y:S02]  /*73c0*/  ULDC UR6, c[0x0][0x608] ;  /* 0x0001820000067ab9 */ /* 0x000fe40000000800 */
[----:B------:R-:W-:Y:S01]  /*73d0*/  IMAD.X R4, RZ, RZ, ~R4, P1 ;  /* 0x000000ffff047224 */ /* 0x000fe200008e0e04 */
[----:B------:R-:W-:Y:S01]  /*73e0*/  ISETP.NE.U32.AND P1, PT, RZ, UR8, PT ;  /* 0x00000008ff007c0c */ /* 0x000fe2000bf25070 */
[----:B------:R-:W0:Y:S02]  /*73f0*/  LDC R21, c[0x0][0x148] ;  /* 0x00005200ff157b82 */ /* 0x000e240000000800 */
[----:B------:R-:W-:Y:S01]  /*7400*/  IMAD R6, R4, UR4, RZ ;  /* 0x0000000404067c24 */ /* 0x000fe2000f8e02ff */
[----:B------:R-:W-:Y:S01]  /*7410*/  ISETP.NE.AND.EX P1, PT, RZ, UR9, PT, P1 ;  /* 0x00000009ff007c0c */ /* 0x000fe2000bf25310 */
[----:B------:R-:W-:Y:S01]  /*7420*/  IMAD.WIDE.U32 R4, R7, UR4, R16 ;  /* 0x0000000407047c25 */ /* 0x000fe2000f8e0010 */
[----:B------:R-:W-:-:S03]  /*7430*/  ULDC UR4, c[0x0][0x150] ;  /* 0x0000540000047ab9 */ /* 0x000fc60000000800 */
[----:B------:R-:W-:Y:S02]  /*7440*/  IMAD R7, R7, UR5, R6 ;  /* 0x0000000507077c24 */ /* 0x000fe4000f8e0206 */
[----:B------:R-:W-:Y:S01]  /*7450*/  FMUL R6, R9, UR4 ;  /* 0x0000000409067c20 */ /* 0x000fe20008400000 */
[----:B------:R-:W-:Y:S01]  /*7460*/  ULDC UR4, c[0x0][0x618] ;  /* 0x0001860000047ab9 */ /* 0x000fe20000000800 */
[----:B------:R-:W-:Y:S01]  /*7470*/  ULDC UR5, c[0x0][0x154] ;  /* 0x0000550000057ab9 */ /* 0x000fe20000000800 */
[----:B------:R-:W-:-:S03]  /*7480*/  IMAD.IADD R5, R5, 0x1, R7 ;  /* 0x0000000105057824 */ /* 0x000fc600078e0207 */
[----:B------:R-:W3:Y:S02]  /*7490*/  F2I.U32.TRUNC.NTZ R6, R6 ;  /* 0x0000000600067305 */ /* 0x000ee4000020f000 */
[----:B------:R-:W-:Y:S02]  /*74a0*/  SHF.R.U64 R9, R4, UR4, R5 ;  /* 0x0000000404097c19 */ /* 0x000fe40008001205 */
[----:B-1----:R-:W-:-:S05]  /*74b0*/  I2FP.F32.U32 R4, R14 ;  /* 0x0000000e00047245 */ /* 0x002fca0000201000 */
[----:B------:R-:W-:Y:S01]  /*74c0*/  FMUL R22, R4, UR5 ;  /* 0x0000000504167c20 */ /* 0x000fe20008400000 */
[----:B------:R-:W-:Y:S01]  /*74d0*/  SHF.R.U32.HI R4, RZ, UR4, R5 ;  /* 0x00000004ff047c19 */ /* 0x000fe20008011605 */
[----:B------:R-:W-:-:S03]  /*74e0*/  ULDC UR4, c[0x0][0x658] ;  /* 0x0001960000047ab9 */ /* 0x000fc60000000800 */
[--C-:B------:R-:W-:Y:S01]  /*74f0*/  SHF.R.U64 R20, R9, UR6, R4.reuse ;  /* 0x0000000609147c19 */ /* 0x100fe20008001204 */
[----:B------:R-:W1:Y:S01]  /*7500*/  F2I.U32.TRUNC.NTZ R22, R22 ;  /* 0x0000001600167305 */ /* 0x000e62000020f000 */
[----:B------:R-:W-:Y:S01]  /*7510*/  SHF.R.U32.HI R5, RZ, UR6, R4 ;  /* 0x00000006ff057c19 */ /* 0x000fe20008011604 */
[----:B---3--:R-:W-:-:S03]  /*7520*/  IMAD.MOV R6, RZ, RZ, -R6 ;  /* 0x000000ffff067224 */ /* 0x008fc600078e0a06 */
[----:B------:R-:W-:Y:S01]  /*7530*/  SHF.R.U64 R19, R20, UR4, R5 ;  /* 0x0000000414137c19 */ /* 0x000fe20008001205 */
[----:B--2---:R-:W-:Y:S01]  /*7540*/  IMAD R15, R24, R6, R15 ;  /* 0x00000006180f7224 */ /* 0x004fe200078e020f */
[----:B------:R-:W-:-:S03]  /*7550*/  SHF.R.U32.HI R23, RZ, UR4, R5 ;  /* 0x00000004ff177c19 */ /* 0x000fc60008011605 */
[----:B------:R-:W-:Y:S02]  /*7560*/  IMAD.MOV.U32 R4, RZ, RZ, R19 ;  /* 0x000000ffff047224 */ /* 0x000fe400078e0013 */
[----:B------:R-:W-:Y:S01]  /*7570*/  IMAD.MOV.U32 R5, RZ, RZ, R23 ;  /* 0x000000ffff057224 */ /* 0x000fe200078e0017 */
[----:B-1----:R-:W-:Y:S06]  /*7580*/  @!P1 BRA `(.L_x_173) ;  /* 0x0000000000289947 */ /* 0x002fec0003800000 */
[----:B------:R-:W-:Y:S02]  /*7590*/  ULDC UR4, c[0x0][0x64c] ;  /* 0x0001930000047ab9 */ /* 0x000fe40000000800 */
[----:B------:R-:W-:-:S05]  /*75a0*/  IADD3 R5, P1, R19, UR4, RZ ;  /* 0x0000000413057c10 */ /* 0x000fca000ff3e0ff */
[----:B------:R-:W-:-:S04]  /*75b0*/  IMAD.X R23, RZ, RZ, R23, P1 ;  /* 0x000000ffff177224 */ /* 0x000fc800008e0617 */
[----:B------:R-:W-:-:S04]  /*75c0*/  IMAD.WIDE.U32 R6, R23, UR8, RZ ;  /* 0x0000000817067c25 */ /* 0x000fc8000f8e00ff */
[----:B------:R-:W-:-:S04]  /*75d0*/  IMAD.WIDE.U32 R6, P1, R5, UR9, R6 ;  /* 0x0000000905067c25 */ /* 0x000fc8000f820006 */
[----:B------:R-:W-:-:S04]  /*75e0*/  IMAD.WIDE.U32 R4, R5, UR8, RZ ;  /* 0x0000000805047c25 */ /* 0x000fc8000f8e00ff */
[----:B------:R-:W-:Y:S01]  /*75f0*/  IMAD.MOV.U32 R4, RZ, RZ, R7 ;  /* 0x000000ffff047224 */ /* 0x000fe200078e0007 */
[----:B------:R-:W-:Y:S01]  /*7600*/  IADD3 RZ, P3, R5, R6, RZ ;  /* 0x0000000605ff7210 */ /* 0x000fe20007f7e0ff */
[----:B------:R-:W-:-:S04]  /*7610*/  IMAD.X R5, RZ, RZ, RZ, P1 ;  /* 0x000000ffff057224 */ /* 0x000fc800008e06ff */
[----:B------:R-:W-:-:S08]  /*7620*/  IMAD.WIDE.U32.X R4, R23, UR9, R4, P3 ;  /* 0x0000000917047c25 */ /* 0x000fd000098e0404 */
.L_x_173:
[----:B------:R-:W-:Y:S01]  /*7630*/  ISETP.NE.AND P1, PT, R2, 0x1, PT ;  /* 0x000000010200780c */ /* 0x000fe20003f25270 */
[----:B------:R-:W-:Y:S01]  /*7640*/  ULDC UR4, c[0x0][0x648] ;  /* 0x0001920000047ab9 */ /* 0x000fe20000000800 */
[----:B------:R-:W-:Y:S01]  /*7650*/  LOP3.LUT R20, R20, UR16, RZ, 0xc0, !PT ;  /* 0x0000001014147c12 */ /* 0x000fe2000f8ec0ff */
[----:B------:R-:W-:Y:S01]  /*7660*/  IMAD.MOV R22, RZ, RZ, -R22 ;  /* 0x000000ffff167224 */ /* 0x000fe200078e0a16 */
[----:B------:R-:W-:Y:S01]  /*7670*/  SHF.R.U64 R5, R4, UR4, R5 ;  /* 0x0000000404057c19 */ /* 0x000fe20008001205 */
[----:B------:R-:W-:Y:S01]  /*7680*/  ULDC UR4, c[0x0][0x638] ;  /* 0x00018e0000047ab9 */ /* 0x000fe20000000800 */
[----:B------:R-:W-:Y:S01]  /*7690*/  LOP3.LUT R6, R9, UR15, RZ, 0xc0, !PT ;  /* 0x0000000f09067c12 */ /* 0x000fe2000f8ec0ff */
[----:B------:R-:W-:Y:S02]  /*76a0*/  ULDC UR5, c[0x0][0x610] ;  /* 0x0001840000057ab9 */ /* 0x000fe40000000800 */
[----:B------:R-:W-:Y:S02]  /*76b0*/  IMAD.MOV R4, RZ, RZ, -R5 ;  /* 0x000000ffff047224 */ /* 0x000fe400078e0a05 */
[----:B------:R-:W-:-:S02]  /*76c0*/  IMAD R20, R5, UR17, R20 ;  /* 0x0000001105147c24 */ /* 0x000fc4000f8e0214 */
[----:B0-----:R-:W-:Y:S02]  /*76d0*/  @P1 IMAD R15, R21, R22, R14 ;  /* 0x00000016150f1224 */ /* 0x001fe400078e020e */
[----:B------:R-:W-:Y:S01]  /*76e0*/  IMAD R19, R4, UR4, R19 ;  /* 0x0000000404137c24 */ /* 0x000fe2000f8e0213 */
[----:B------:R-:W-:Y:S01]  /*76f0*/  ULDC UR4, c[0x0][0x600] ;  /* 0x0001800000047ab9 */ /* 0x000fe20000000800 */
[----:B------:R-:W-:Y:S02]  /*7700*/  IMAD R15, R20, UR5, R15 ;  /* 0x00000005140f7c24 */ /* 0x000fe4000f8e020f */
[----:B------:R-:W-:Y:S02]  /*7710*/  IMAD R6, R19, UR4, R6 ;  /* 0x0000000413067c24 */ /* 0x000fe4000f8e0206 */
[----:B------:R-:W-:-:S03]  /*7720*/  IMAD.MOV.U32 R4, RZ, RZ, 0x1 ;  /* 0x00000001ff047424 */ /* 0x000fc600078e00ff */
[----:B------:R-:W-:Y:S02]  /*7730*/  SEL R20, R6, R15, !P1 ;  /* 0x0000000f06147207 */ /* 0x000fe40004800000 */
[----:B------:R-:W-:-:S07]  /*7740*/  SEL R19, R15, R6, !P1 ;  /* 0x000000060f137207 */ /* 0x000fce0004800000 */
.L_x_171:
[----:B------:R-:W-:Y:S05]  /*7750*/  BSYNC B1 ;  /* 0x0000000000017941 */ /* 0x000fea0003800000 */
.L_x_170:
[----:B------:R-:W-:-:S13]  /*7760*/  LOP3.LUT P1, RZ, R4, 0xff, RZ, 0xc0, !PT ;  /* 0x000000ff04ff7812 */ /* 0x000fda000782c0ff */
[----:B------:R-:W-:Y:S05]  /*7770*/  @P1 BRA `(.L_x_174) ;  /* 0xfffffff400541947 */ /* 0x000fea000383ffff */
[----:B------:R-:W-:Y:S05]  /*7780*/  BSYNC B0 ;  /* 0x0000000000007941 */ /* 0x000fea0003800000 */
.L_x_162:
[----:B------:R-:W-:-:S03]  /*7790*/  UMOV UR4, 0xffffffff ;  /* 0xffffffff00047882 */ /* 0x000fc60000000000 */
[----:B------:R-:W-:Y:S05]  /*77a0*/  BRA.DIV UR4, `(.L_x_175) ;  /* 0x0000000204f47947 */ /* 0x000fea000b800000 */
[----:B------:R-:W-:-:S13]  /*77b0*/  ELECT P6, URZ, PT ;  /* 0x00000000003f782f */ /* 0x000fda00038c0000 */
.L_x_188:
[----:B------:R-:W-:Y:S04]  /*77c0*/  BSSY B0, `(.L_x_176) ;  /* 0x0000022000007945 */ /* 0x000fe80003800000 */
[----:B------:R-:W-:Y:S05]  /*77d0*/  @!P6 BRA `(.L_x_177) ;  /* 0x000000000080e947 */ /* 0x000fea0003800000 */
[----:B------:R-:W-:-:S04]  /*77e0*/  LOP3.LUT R18, R18, 0x2, RZ, 0xfc, !PT ;  /* 0x0000000212127812 */ /* 0x000fc800078efcff */
[----:B------:R-:W-:-:S13]  /*77f0*/  ISETP.NE.AND P0, PT, R18, 0x3, PT ;  /* 0x000000031200780c */ /* 0x000fda0003f05270 */
[----:B------:R-:W-:Y:S05]  /*7800*/  @!P0 BRA `(.L_x_178) ;  /* 0x0000000000048947 */ /* 0x000fea0003800000 */
[----:B------:R-:W-:Y:S01]  /*7810*/  BPT.TRAP 0x1 ;  /* 0x000000040000795c */ /* 0x000fe20000300000 */
.L_x_178:
[----:B------:R-:W0:Y:S01]  /*7820*/  S2R R3, SR_CgaCtaId ;  /* 0x0000000000037919 */ /* 0x000e220000008800 */
[----:B------:R-:W-:-:S04]  /*7830*/  MOV R2, 0x400 ;  /* 0x0000040000027802 */ /* 0x000fc80000000f00 */
[----:B0-----:R-:W-:Y:S02]  /*7840*/  LEA R3, R3, R2, 0x18 ;  /* 0x0000000203037211 */ /* 0x001fe400078ec0ff */
[----:B------:R-:W-:-:S03]  /*7850*/  SHF.L.U32 R2, R0, 0x1f, RZ ;  /* 0x0000001f00027819 */ /* 0x000fc600000006ff */
[----:B------:R-:W-:-:S04]  /*7860*/  VIADD R3, R3, 0x18 ;  /* 0x0000001803037836 */ /* 0x000fc80000000000 */
[C---:B------:R-:W-:Y:S02]  /*7870*/  IMAD R7, R12.reuse, 0x8, R3 ;  /* 0x000000080c077824 */ /* 0x040fe400078e0203 */
[----:B------:R-:W-:Y:S02]  /*7880*/  VIADD R12, R12, 0x1 ;  /* 0x000000010c0c7836 */ /* 0x000fe40000000000 */
[----:B------:R-:W0:Y:S03]  /*7890*/  SYNCS.PHASECHK.TRANS64.TRYWAIT P0, [R7+URZ], R2 ;  /* 0x00000002070075a7 */ /* 0x000e26000800017f */
[----:B------:R-:W-:-:S04]  /*78a0*/  ISETP.NE.AND P1, PT, R12, 0x3, PT ;  /* 0x000000030c00780c */ /* 0x000fc80003f25270 */
[----:B------:R-:W-:Y:S02]  /*78b0*/  SEL R5, RZ, 0x1, P1 ;  /* 0x00000001ff057807 */ /* 0x000fe40000800000 */
[----:B------:R-:W-:Y:S02]  /*78c0*/  SEL R12, R12, RZ, P1 ;  /* 0x000000ff0c0c7207 */ /* 0x000fe40000800000 */
[----:B------:R-:W-:-:S03]  /*78d0*/  LOP3.LUT R5, R0, R5, RZ, 0x3c, !PT ;  /* 0x0000000500057212 */ /* 0x000fc600078e3cff */
[----:B------:R-:W-:Y:S01]  /*78e0*/  IMAD R9, R12, 0x8, R3 ;  /* 0x000000080c097824 */ /* 0x000fe200078e0203 */
[----:B------:R-:W-:Y:S01]  /*78f0*/  SHF.L.U32 R4, R5, 0x1f, RZ ;  /* 0x0000001f05047819 */ /* 0x000fe200000006ff */
[----:B0-----:R-:W-:Y:S06]  /*7900*/  @!P0 BRA `(.L_x_179) ;  /* 0x0000000000bc8947 */ /* 0x001fec0003800000 */
.L_x_189:
[----:B------:R-:W1:Y:S01]  /*7910*/  SYNCS.PHASECHK.TRANS64.TRYWAIT P0, [R9+URZ], R4 ;  /* 0x00000004090075a7 */ /* 0x000e62000800017f */
[----:B------:R-:W-:-:S05]  /*7920*/  VIADD R0, R12, 0x1 ;  /* 0x000000010c007836 */ /* 0x000fca0000000000 */
[----:B------:R-:W-:-:S04]  /*7930*/  ISETP.NE.AND P1, PT, R0, 0x3, PT ;  /* 0x000000030000780c */ /* 0x000fc80003f25270 */
[----:B0-----:R-:W-:Y:S02]  /*7940*/  SEL R2, RZ, 0x1, P1 ;  /* 0x00000001ff027807 */ /* 0x001fe40000800000 */
[----:B------:R-:W-:Y:S02]  /*7950*/  SEL R0, R0, RZ, P1 ;  /* 0x000000ff00007207 */ /* 0x000fe40000800000 */
[----:B------:R-:W-:Y:S01]  /*7960*/  LOP3.LUT R2, R5, R2, RZ, 0x3c, !PT ;  /* 0x0000000205027212 */ /* 0x000fe200078e3cff */
[----:B-1----:R-:W-:Y:S06]  /*7970*/  @!P0 BRA `(.L_x_180) ;  /* 0x0000000000b48947 */ /* 0x002fec0003800000 */
.L_x_190:
[----:B------:R-:W-:Y:S01]  /*7980*/  IMAD R3, R0, 0x8, R3 ;  /* 0x0000000800037824 */ /* 0x000fe200078e0203 */
[----:B------:R-:W-:-:S07]  /*7990*/  SHF.L.U32 R0, R2, 0x1f, RZ ;  /* 0x0000001f02007819 */ /* 0x000fce00000006ff */
.L_x_181:
[----:B-1----:R1:W2:Y:S02]  /*79a0*/  SYNCS.PHASECHK.TRANS64.TRYWAIT P0, [R3+URZ], R0 ;  /* 0x00000000030075a7 */ /* 0x0022a4000800017f */
[----:B--2---:R-:W-:Y:S05]  /*79b0*/  @!P0 NANOSLEEP.SYNCS 0x989680 ;  /* 0x009896800000895d */ /* 0x004fea0003900000 */
[----:B------:R-:W2:Y:S02]  /*79c0*/  @!P0 SYNCS.PHASECHK.TRANS64 P0, [R3+URZ], R0 ;  /* 0x00000000030085a7 */ /* 0x000ea4000800007f */
[----:B--2---:R-:W-:Y:S05]  /*79d0*/  @!P0 BRA `(.L_x_181) ;  /* 0xfffffffc00f08947 */ /* 0x004fea000383ffff */
.L_x_177:
[----:B------:R-:W-:Y:S05]  /*79e0*/  BSYNC B0 ;  /* 0x0000000000007941 */ /* 0x000fea0003800000 */
.L_x_176:
[----:B------:R-:W-:Y:S05]  /*79f0*/  EXIT ;  /* 0x000000000000794d */ /* 0x000fea0003800000 */
.L_x_17:
[----:B-1----:R1:W2:Y:S02]  /*7a00*/  SYNCS.PHASECHK.TRANS64.TRYWAIT P1, [R3+URZ], R0 ;  /* 0x00000000030075a7 */ /* 0x0022a4000802017f */
[----:B--2---:R-:W-:Y:S05]  /*7a10*/  @!P1 NANOSLEEP.SYNCS 0x989680 ;  /* 0x009896800000995d */ /* 0x004fea0003900000 */
[----:B------:R-:W2:Y:S02]  /*7a20*/  @!P1 SYNCS.PHASECHK.TRANS64 P1, [R3+URZ], R0 ;  /* 0x00000000030095a7 */ /* 0x000ea4000802007f */
[----:B--2---:R-:W-:Y:S05]  /*7a30*/  @!P1 BRA `(.L_x_17) ;  /* 0xfffffffc00f09947 */ /* 0x004fea000383ffff */
[----:B------:R-:W-:Y:S05]  /*7a40*/  BRA `(.L_x_16) ;  /* 0xffffff9800907947 */ /* 0x000fea000383ffff */
.L_x_22:
[----:B-1----:R-:W-:-:S04]  /*7a50*/  IMAD.U32 R4, RZ, RZ, UR7 ;  /* 0x00000007ff047e24 */ /* 0x002fc8000f8e00ff */
[----:B------:R1:W2:Y:S03]  /*7a60*/  SYNCS.PHASECHK.TRANS64.TRYWAIT P1, [R4+URZ], R3 ;  /* 0x00000003040075a7 */ /* 0x0002a6000802017f */
[----:B--2---:R-:W-:Y:S05]  /*7a70*/  @!P1 NANOSLEEP.SYNCS 0x989680 ;  /* 0x009896800000995d */ /* 0x004fea0003900000 */
[----:B------:R-:W2:Y:S02]  /*7a80*/  @!P1 SYNCS.PHASECHK.TRANS64 P1, [R4+URZ], R3 ;  /* 0x00000003040095a7 */ /* 0x000ea4000802007f */
[----:B--2---:R-:W-:Y:S05]  /*7a90*/  @!P1 BRA `(.L_x_22) ;  /* 0xfffffffc00ec9947 */ /* 0x004fea000383ffff */
[----:B------:R-:W-:Y:S05]  /*7aa0*/  BRA `(.L_x_21) ;  /* 0xffffff9c005c7947 */ /* 0x000fea000383ffff */
.L_x_163:
[----:B------:R-:W-:Y:S01]  /*7ab0*/  BSSY B1, `(.L_x_182) ;  /* 0x0000006000017945 */ /* 0x000fe20003800000 */
[----:B------:R-:W-:-:S07]  /*7ac0*/  IMAD.MOV.U32 R15, RZ, RZ, -0x1 ;  /* 0xffffffffff0f7424 */ /* 0x000fce00078e00ff */
[----:B------:R-:W-:Y:S05]  /*7ad0*/  WARPSYNC.COLLECTIVE R15, `(.L_x_183) ;  /* 0x000000000f0c7348 */ /* 0x000fea0003c00000 */
[----:B------:R-:W-:Y:S02]  /*7ae0*/  ELECT P6, UR62, PT ;  /* 0x00000000003e782f */ /* 0x000fe400038c0000 */
[----:B------:R-:W-:Y:S01]  /*7af0*/  MOV R14, UR62 ;  /* 0x0000003e000e7c02 */ /* 0x000fe20008000f00 */
[----:B------:R-:W-:Y:S10]  /*7b00*/  ENDCOLLECTIVE ;  /* 0x000000000000791b */ /* 0x000ff40003800000 */
.L_x_183:
[----:B------:R-:W-:Y:S05]  /*7b10*/  BSYNC B1 ;  /* 0x0000000000017941 */ /* 0x000fea0003800000 */
.L_x_182:
[----:B------:R-:W-:Y:S05]  /*7b20*/  BRA `(.L_x_184) ;  /* 0xfffffff000747947 */ /* 0x000fea000383ffff */
.L_x_166:
[----:B0-----:R0:W1:Y:S02]  /*7b30*/  SYNCS.PHASECHK.TRANS64.TRYWAIT P1, [R14+URZ+0x18], R7 ;  /* 0x000018070e0075a7 */ /* 0x001064000802017f */
[----:B-1----:R-:W-:Y:S05]  /*7b40*/  @!P1 NANOSLEEP.SYNCS 0x989680 ;  /* 0x009896800000995d */ /* 0x002fea0003900000 */
[----:B------:R-:W1:Y:S02]  /*7b50*/  @!P1 SYNCS.PHASECHK.TRANS64 P1, [R14+URZ+0x18], R7 ;  /* 0x000018070e0095a7 */ /* 0x000e64000802007f */
[----:B-1----:R-:W-:Y:S05]  /*7b60*/  @!P1 BRA `(.L_x_166) ;  /* 0xfffffffc00f09947 */ /* 0x002fea000383ffff */
[----:B------:R-:W-:Y:S05]  /*7b70*/  BRA `(.L_x_185) ;  /* 0xfffffff000a87947 */ /* 0x000fea000383ffff */
.L_x_175:
[----:B------:R-:W-:Y:S01]  /*7b80*/  BSSY B0, `(.L_x_186) ;  /* 0x0000006000007945 */ /* 0x000fe20003800000 */
[----:B------:R-:W-:-:S07]  /*7b90*/  IMAD.MOV.U32 R15, RZ, RZ, -0x1 ;  /* 0xffffffffff0f7424 */ /* 0x000fce00078e00ff */
[----:B------:R-:W-:Y:S05]  /*7ba0*/  WARPSYNC.COLLECTIVE R15, `(.L_x_187) ;  /* 0x000000000f0c7348 */ /* 0x000fea0003c00000 */
[----:B------:R-:W-:Y:S02]  /*7bb0*/  ELECT P6, UR62, PT ;  /* 0x00000000003e782f */ /* 0x000fe400038c0000 */
[----:B------:R-:W-:Y:S01]  /*7bc0*/  MOV R14, UR62 ;  /* 0x0000003e000e7c02 */ /* 0x000fe20008000f00 */
[----:B------:R-:W-:Y:S10]  /*7bd0*/  ENDCOLLECTIVE ;  /* 0x000000000000791b */ /* 0x000ff40003800000 */
.L_x_187:
[----:B------:R-:W-:Y:S05]  /*7be0*/  BSYNC B0 ;  /* 0x0000000000007941 */ /* 0x000fea0003800000 */
.L_x_186:
[----:B------:R-:W-:Y:S05]  /*7bf0*/  BRA `(.L_x_188) ;  /* 0xfffffff800f07947 */ /* 0x000fea000383ffff */
.L_x_179:
[----:B0-----:R0:W1:Y:S02]  /*7c00*/  SYNCS.PHASECHK.TRANS64.TRYWAIT P0, [R7+URZ], R2 ;  /* 0x00000002070075a7 */ /* 0x001064000800017f */
[----:B-1----:R-:W-:Y:S05]  /*7c10*/  @!P0 NANOSLEEP.SYNCS 0x989680 ;  /* 0x009896800000895d */ /* 0x002fea0003900000 */
[----:B------:R-:W1:Y:S02]  /*7c20*/  @!P0 SYNCS.PHASECHK.TRANS64 P0, [R7+URZ], R2 ;  /* 0x00000002070085a7 */ /* 0x000e64000800007f */
[----:B-1----:R-:W-:Y:S05]  /*7c30*/  @!P0 BRA `(.L_x_179) ;  /* 0xfffffffc00f08947 */ /* 0x002fea000383ffff */
[----:B------:R-:W-:Y:S05]  /*7c40*/  BRA `(.L_x_189) ;  /* 0xfffffffc00307947 */ /* 0x000fea000383ffff */
.L_x_180:
[----:B0-----:R0:W1:Y:S02]  /*7c50*/  SYNCS.PHASECHK.TRANS64.TRYWAIT P0, [R9+URZ], R4 ;  /* 0x00000004090075a7 */ /* 0x001064000800017f */
[----:B-1----:R-:W-:Y:S05]  /*7c60*/  @!P0 NANOSLEEP.SYNCS 0x989680 ;  /* 0x009896800000895d */ /* 0x002fea0003900000 */
[----:B------:R-:W1:Y:S02]  /*7c70*/  @!P0 SYNCS.PHASECHK.TRANS64 P0, [R9+URZ], R4 ;  /* 0x00000004090085a7 */ /* 0x000e64000800007f */
[----:B-1----:R-:W-:Y:S05]  /*7c80*/  @!P0 BRA `(.L_x_180) ;  /* 0xfffffffc00f08947 */ /* 0x002fea000383ffff */
[----:B------:R-:W-:Y:S05]  /*7c90*/  BRA `(.L_x_190) ;  /* 0xfffffffc00387947 */ /* 0x000fea000383ffff */
.L_x_191:
[----:B------:R-:W-:-:S00]  /*7ca0*/  BRA `(.L_x_191) ;  /* 0xfffffffc00fc7947 */ /* 0x000fc0000383ffff */
[----:B------:R-:W-:-:S00]  /*7cb0*/  NOP ;  /* 0x0000000000007918 */ /* 0x000fc00000000000 */
        /* <DEDUP_REMOVED lines=12> */
.L_x_192:


//--------------------- .nv.global.init           --------------------------
	.section	.nv.global.init,"aw",@progbits
.nv.global.init:
	.type		$str$22,@object
	.size		$str$22,($str$23 - $str$22)
$str$22:
        /*0000*/ 	.byte	0x6b, 0x5f, 0x74, 0x69, 0x6c, 0x65, 0x5f, 0x63, 0x6f, 0x75, 0x6e, 0x74, 0x20, 0x3e, 0x3d, 0x20
        /*0010*/ 	.byte	0x31, 0x00
	.type		$str$23,@object
	.size		$str$23,(__unnamed_1 - $str$23)
$str$23:
        /*0012*/ 	.byte	0x2f, 0x74, 0x6d, 0x70, 0x2f, 0x63, 0x75, 0x74, 0x6c, 0x61, 0x73, 0x73, 0x5f, 0x73, 0x77, 0x65
        /*0022*/ 	.byte	0x65, 0x70, 0x5f, 0x73, 0x72, 0x63, 0x2f, 0x69, 0x6e, 0x63, 0x6c, 0x75, 0x64, 0x65, 0x2f, 0x63
        /*0032*/ 	.byte	0x75, 0x74, 0x6c, 0x61, 0x73, 0x73, 0x2f, 0x67, 0x65, 0x6d, 0x6d, 0x2f, 0x63, 0x6f, 0x6c, 0x6c
        /*0042*/ 	.byte	0x65, 0x63, 0x74, 0x69, 0x76, 0x65, 0x2f, 0x73, 0x6d, 0x39, 0x30, 0x5f, 0x6d, 0x6d, 0x61, 0x5f
        /*0052*/ 	.byte	0x74, 0x6d, 0x61, 0x5f, 0x67, 0x6d, 0x6d, 0x61, 0x5f, 0x73, 0x73, 0x5f, 0x77, 0x61, 0x72, 0x70
        /*0062*/ 	.byte	0x73, 0x70, 0x65, 0x63, 0x69, 0x61, 0x6c, 0x69, 0x7a, 0x65, 0x64, 0x2e, 0x68, 0x70, 0x70, 0x00
	.type		__unnamed_1,@object
	.size		__unnamed_1,(.L_0 - __unnamed_1)
__unnamed_1:
        /*0072*/ 	.byte	0x76, 0x6f, 0x69, 0x64, 0x20, 0x63, 0x75, 0x74, 0x6c, 0x61, 0x73, 0x73, 0x3a, 0x3a, 0x67, 0x65
        /* <DEDUP_REMOVED lines=179> */
        /*0bb2*/ 	.byte	0x3a, 0x69, 0x64, 0x65, 0x6e, 0x74, 0x69, 0x74, 0x79, 0x5d, 0x00
.L_0:


//--------------------- .nv.shared._ZN7cutlass13device_kernelINS_4gemm6kernel13GemmUniversalIN4cute5tupleIJiiiiEEENS1_10collective13CollectiveMmaINS1_34MainloopSm90TmaGmmaWarpSpecializedILi3ENS5_IJNS4_1CILi1EEESB_SB_EEENS1_35KernelTmaWarpSpecializedCooperativeEEENS5_IJNSA_ILi128EEESF_NSA_ILi64EEEEEENS_6half_tENS5_IJlSB_lEEESI_SJ_NS4_8TiledMMAINS4_8MMA_AtomIJNS4_4SM904GMMA26MMA_64x128x16_F32F16F16_SSILNSN_5MajorE0ELSP_0ELNSN_7ScaleInE1ELSQ_1EEEEEENS4_6LayoutINS5_IJNSA_ILi2EEESB_SB_EEENS5_IJSB_NSA_ILi0EEESW_EEEEENS5_IJNS4_10UnderscoreESZ_SZ_EEEEENS4_13SM90_TMA_LOADENS4_14ComposedLayoutINS4_7SwizzleILi3ELi4ELi3EEENS4_18smem_ptr_flag_bitsILi16EEENST_INS5_IJNSA_ILi8EEESG_EEENS5_IJSG_SB_EEEEEEEvNS4_8identityES12_S1C_vS1D_EENS_8epilogue10collective6detail29Sm90TmaWarpSpecializedAdapterINS1G_15DefaultEpilogueISI_SJ_SJ_NS1F_6thread17LinearCombinationISI_Li1EffLNS1K_9ScaleType4KindE0ELNS_15FloatRoundStyleE2ESI_EENS1_15EpilogueDefaultEEEEEvvEEEEvNT_6ParamsE --------------------------
	.section	.nv.shared._ZN7cutlass13device_kernelINS_4gemm6kernel13GemmUniversalIN4cute5tupleIJiiiiEEENS1_10collective13CollectiveMmaINS1_34MainloopSm90TmaGmmaWarpSpecializedILi3ENS5_IJNS4_1CILi1EEESB_SB_EEENS1_35KernelTmaWarpSpecializedCooperativeEEENS5_IJNSA_ILi128EEESF_NSA_ILi64EEEEEENS_6half_tENS5_IJlSB_lEEESI_SJ_NS4_8TiledMMAINS4_8MMA_AtomIJNS4_4SM904GMMA26MMA_64x128x16_F32F16F16_SSILNSN_5MajorE0ELSP_0ELNSN_7ScaleInE1ELSQ_1EEEEEENS4_6LayoutINS5_IJNSA_ILi2EEESB_SB_EEENS5_IJSB_NSA_ILi0EEESW_EEEEENS5_IJNS4_10UnderscoreESZ_SZ_EEEEENS4_13SM90_TMA_LOADENS4_14ComposedLayoutINS4_7SwizzleILi3ELi4ELi3EEENS4_18smem_ptr_flag_bitsILi16EEENST_INS5_IJNSA_ILi8EEESG_EEENS5_IJSG_SB_EEEEEEEvNS4_8identityES12_S1C_vS1D_EENS_8epilogue10collective6detail29Sm90TmaWarpSpecializedAdapterINS1G_15DefaultEpilogueISI_SJ_SJ_NS1F_6thread17LinearCombinationISI_Li1EffLNS1K_9ScaleType4KindE0ELNS_15FloatRoundStyleE2ESI_EENS1_15EpilogueDefaultEEEEEvvEEEEvNT_6ParamsE,"aw",@nobits
	.sectionflags	@""
	.align	16
	.zero		1024


//--------------------- .nv.shared.reserved.0     --------------------------
	.section	.nv.shared.reserved.0,"aw",@nobits
	.weak		__nv_reservedSMEM_offset_0_alias
	.size		__nv_reservedSMEM_offset_0_alias, 0, 0
	.other		__nv_reservedSMEM_offset_0_alias,@"STO_CUDA_RESERVED_SHARED STV_DEFAULT"
__nv_reservedSMEM_offset_0_alias:
	.zero		0


//--------------------- .nv.global                --------------------------
	.section	.nv.global,"aw",@nobits
.nv.global:
	.type		_ZN40_INTERNAL_4cccd0d0_4_k_cu_5a930b8c_184744cute1_E,@object
	.size		_ZN40_INTERNAL_4cccd0d0_4_k_cu_5a930b8c_184744cute1_E,(_ZN40_INTERNAL_4cccd0d0_4_k_cu_5a930b8c_184744cuda3std3__45__cpo6cbeginE - _ZN40_INTERNAL_4cccd0d0_4_k_cu_5a930b8c_184744cute1_E)
_ZN40_INTERNAL_4cccd0d0_4_k_cu_5a930b8c_184744cute1_E:
	.zero		1
	.type		_ZN40_INTERNAL_4cccd0d0_4_k_cu_5a930b8c_184744cuda3std3__45__cpo6cbeginE,@object
	.size		_ZN40_INTERNAL_4cccd0d0_4_k_cu_5a930b8c_184744cuda3std3__45__cpo6cbeginE,(_ZN40_INTERNAL_4cccd0d0_4_k_cu_5a930b8c_184744cuda3std3__48in_placeE - _ZN40_INTERNAL_4cccd0d0_4_k_cu_5a930b8c_184744cuda3std3__45__cpo6cbeginE)
_ZN40_INTERNAL_4cccd0d0_4_k_cu_5a930b8c_184744cuda3std3__45__cpo6cbeginE:
	.zero		1
	.type		_ZN40_INTERNAL_4cccd0d0_4_k_cu_5a930b8c_184744cuda3std3__48in_placeE,@object
	.size		_ZN40_INTERNAL_4cccd0d0_4_k_cu_5a930b8c_184744cuda3std3__48in_placeE,(_ZN40_INTERNAL_4cccd0d0_4_k_cu_5a930b8c_184744cuda3std6ranges3__45__cpo9iter_moveE - _ZN40_INTERNAL_4cccd0d0_4_k_cu_5a930b8c_184744cuda3std3__48in_placeE)
_ZN40_INTERNAL_4cccd0d0_4_k_cu_5a930b8c_184744cuda3std3__48in_placeE:
	.zero		1
	.type		_ZN40_INTERNAL_4cccd0d0_4_k_cu_5a930b8c_184744cuda3std6ranges3__45__cpo9iter_moveE,@object
	.size		_ZN40_INTERNAL_4cccd0d0_4_k_cu_5a930b8c_184744cuda3std6ranges3__45__cpo9iter_moveE,(_ZN40_INTERNAL_4cccd0d0_4_k_cu_5a930b8c_184744cuda3std3__45__cpo5beginE - _ZN40_INTERNAL_4cccd0d0_4_k_cu_5a930b8c_184744cuda3std6ranges3__45__cpo9iter_moveE)
_ZN40_INTERNAL_4cccd0d0_4_k_cu_5a930b8c_184744cuda3std6ranges3__45__cpo9iter_moveE:
	.zero		1
	.type		_ZN40_INTERNAL_4cccd0d0_4_k_cu_5a930b8c_184744cuda3std3__45__cpo5beginE,@object
	.size		_ZN40_INTERNAL_4cccd0d0_4_k_cu_5a930b8c_184744cuda3std3__45__cpo5beginE,(_ZN40_INTERNAL_4cccd0d0_4_k_cu_5a930b8c_184744cuda3std3__442_GLOBAL__N__4cccd0d0_4_k_cu_5a930b8c_184746ignoreE - _ZN40_INTERNAL_4cccd0d0_4_k_cu_5a930b8c_184744cuda3std3__45__cpo5beginE)
_ZN40_INTERNAL_4cccd0d0_4_k_cu_5a930b8c_184744cuda3std3__45__cpo5beginE:
	.zero		1
	.type		_ZN40_INTERNAL_4cccd0d0_4_k_cu_5a930b8c_184744cuda3std3__442_GLOBAL__N__4cccd0d0_4_k_cu_5a930b8c_184746ignoreE,@object
	.size		_ZN40_INTERNAL_4cccd0d0_4_k_cu_5a930b8c_184744cuda3std3__442_GLOBAL__N__4cccd0d0_4_k_cu_5a930b8c_184746ignoreE,(_ZN40_INTERNAL_4cccd0d0_4_k_cu_5a930b8c_184744cute7productE - _ZN40_INTERNAL_4cccd0d0_4_k_cu_5a930b8c_184744cuda3std3__442_GLOBAL__N__4cccd0d0_4_k_cu_5a930b8c_184746ignoreE)
_ZN40_INTERNAL_4cccd0d0_4_k_cu_5a930b8c_184744cuda3std3__442_GLOBAL__N__4cccd0d0_4_k_cu_5a930b8c_184746ignoreE:
	.zero		1
	.type		_ZN40_INTERNAL_4cccd0d0_4_k_cu_5a930b8c_184744cute7productE,@object
	.size		_ZN40_INTERNAL_4cccd0d0_4_k_cu_5a930b8c_184744cute7productE,(_ZN40_INTERNAL_4cccd0d0_4_k_cu_5a930b8c_184744cuda3std3__45__cpo3endE - _ZN40_INTERNAL_4cccd0d0_4_k_cu_5a930b8c_184744cute7productE)
_ZN40_INTERNAL_4cccd0d0_4_k_cu_5a930b8c_184744cute7productE:
	.zero		1
	.type		_ZN40_INTERNAL_4cccd0d0_4_k_cu_5a930b8c_184744cuda3std3__45__cpo3endE,@object
	.size		_ZN40_INTERNAL_4cccd0d0_4_k_cu_5a930b8c_184744cuda3std3__45__cpo3endE,(_ZN40_INTERNAL_4cccd0d0_4_k_cu_5a930b8c_184744cuda3std3__419piecewise_constructE - _ZN40_INTERNAL_4cccd0d0_4_k_cu_5a930b8c_184744cuda3std3__45__cpo3endE)
_ZN40_INTERNAL_4cccd0d0_4_k_cu_5a930b8c_184744cuda3std3__45__cpo3endE:
	.zero		1
	.type		_ZN40_INTERNAL_4cccd0d0_4_k_cu_5a930b8c_184744cuda3std3__419piecewise_constructE,@object
	.size		_ZN40_INTERNAL_4cccd0d0_4_k_cu_5a930b8c_184744cuda3std3__419piecewise_constructE,(_ZN40_INTERNAL_4cccd0d0_4_k_cu_5a930b8c_184744cuda3std3__45__cpo4cendE - _ZN40_INTERNAL_4cccd0d0_4_k_cu_5a930b8c_184744cuda3std3__419piecewise_constructE)
_ZN40_INTERNAL_4cccd0d0_4_k_cu_5a930b8c_184744cuda3std3__419piecewise_constructE:
	.zero		1
	.type		_ZN40_INTERNAL_4cccd0d0_4_k_cu_5a930b8c_184744cuda3std3__45__cpo4cendE,@object
	.size		_ZN40_INTERNAL_4cccd0d0_4_k_cu_5a930b8c_184744cuda3std3__45__cpo4cendE,(_ZN40_INTERNAL_4cccd0d0_4_k_cu_5a930b8c_184744cuda3std6ranges3__45__cpo4swapE - _ZN40_INTERNAL_4cccd0d0_4_k_cu_5a930b8c_184744cuda3std3__45__cpo4cendE)
_ZN40_INTERNAL_4cccd0d0_4_k_cu_5a930b8c_184744cuda3std3__45__cpo4cendE:
	.zero		1
	.type		_ZN40_INTERNAL_4cccd0d0_4_k_cu_5a930b8c_184744cuda3std6ranges3__45__cpo4swapE,@object
	.size		_ZN40_INTERNAL_4cccd0d0_4_k_cu_5a930b8c_184744cuda3std6ranges3__45__cpo4swapE,(.L_8 - _ZN40_INTERNAL_4cccd0d0_4_k_cu_5a930b8c_184744cuda3std6ranges3__45__cpo4swapE)
_ZN40_INTERNAL_4cccd0d0_4_k_cu_5a930b8c_184744cuda3std6ranges3__45__cpo4swapE:
	.zero		1
.L_8:


//--------------------- .nv.constant0._ZN7cutlass13device_kernelINS_4gemm6kernel13GemmUniversalIN4cute5tupleIJiiiiEEENS1_10collective13CollectiveMmaINS1_34MainloopSm90TmaGmmaWarpSpecializedILi3ENS5_IJNS4_1CILi1EEESB_SB_EEENS1_35KernelTmaWarpSpecializedCooperativeEEENS5_IJNSA_ILi128EEESF_NSA_ILi64EEEEEENS_6half_tENS5_IJlSB_lEEESI_SJ_NS4_8TiledMMAINS4_8MMA_AtomIJNS4_4SM904GMMA26MMA_64x128x16_F32F16F16_SSILNSN_5MajorE0ELSP_0ELNSN_7ScaleInE1ELSQ_1EEEEEENS4_6LayoutINS5_IJNSA_ILi2EEESB_SB_EEENS5_IJSB_NSA_ILi0EEESW_EEEEENS5_IJNS4_10UnderscoreESZ_SZ_EEEEENS4_13SM90_TMA_LOADENS4_14ComposedLayoutINS4_7SwizzleILi3ELi4ELi3EEENS4_18smem_ptr_flag_bitsILi16EEENST_INS5_IJNSA_ILi8EEESG_EEENS5_IJSG_SB_EEEEEEEvNS4_8identityES12_S1C_vS1D_EENS_8epilogue10collective6detail29Sm90TmaWarpSpecializedAdapterINS1G_15DefaultEpilogueISI_SJ_SJ_NS1F_6thread17LinearCombinationISI_Li1EffLNS1K_9ScaleType4KindE0ELNS_15FloatRoundStyleE2ESI_EENS1_15EpilogueDefaultEEEEEvvEEEEvNT_6ParamsE --------------------------
	.section	.nv.constant0._ZN7cutlass13device_kernelINS_4gemm6kernel13GemmUniversalIN4cute5tupleIJiiiiEEENS1_10collective13CollectiveMmaINS1_34MainloopSm90TmaGmmaWarpSpecializedILi3ENS5_IJNS4_1CILi1EEESB_SB_EEENS1_35KernelTmaWarpSpecializedCooperativeEEENS5_IJNSA_ILi128EEESF_NSA_ILi64EEEEEENS_6half_tENS5_IJlSB_lEEESI_SJ_NS4_8TiledMMAINS4_8MMA_AtomIJNS4_4SM904GMMA26MMA_64x128x16_F32F16F16_SSILNSN_5MajorE0ELSP_0ELNSN_7ScaleInE1ELSQ_1EEEEEENS4_6LayoutINS5_IJNSA_ILi2EEESB_SB_EEENS5_IJSB_NSA_ILi0EEESW_EEEEENS5_IJNS4_10UnderscoreESZ_SZ_EEEEENS4_13SM90_TMA_LOADENS4_14ComposedLayoutINS4_7SwizzleILi3ELi4ELi3EEENS4_18smem_ptr_flag_bitsILi16EEENST_INS5_IJNSA_ILi8EEESG_EEENS5_IJSG_SB_EEEEEEEvNS4_8identityES12_S1C_vS1D_EENS_8epilogue10collective6detail29Sm90TmaWarpSpecializedAdapterINS1G_15DefaultEpilogueISI_SJ_SJ_NS1F_6thread17LinearCombinationISI_Li1EffLNS1K_9ScaleType4KindE0ELNS_15FloatRoundStyleE2ESI_EENS1_15EpilogueDefaultEEEEEvvEEEEvNT_6ParamsE,"a",@progbits
	.sectionflags	@""
	.align	4
.nv.constant0._ZN7cutlass13device_kernelINS_4gemm6kernel13GemmUniversalIN4cute5tupleIJiiiiEEENS1_10collective13CollectiveMmaINS1_34MainloopSm90TmaGmmaWarpSpecializedILi3ENS5_IJNS4_1CILi1EEESB_SB_EEENS1_35KernelTmaWarpSpecializedCooperativeEEENS5_IJNSA_ILi128EEESF_NSA_ILi64EEEEEENS_6half_tENS5_IJlSB_lEEESI_SJ_NS4_8TiledMMAINS4_8MMA_AtomIJNS4_4SM904GMMA26MMA_64x128x16_F32F16F16_SSILNSN_5MajorE0ELSP_0ELNSN_7ScaleInE1ELSQ_1EEEEEENS4_6LayoutINS5_IJNSA_ILi2EEESB_SB_EEENS5_IJSB_NSA_ILi0EEESW_EEEEENS5_IJNS4_10UnderscoreESZ_SZ_EEEEENS4_13SM90_TMA_LOADENS4_14ComposedLayoutINS4_7SwizzleILi3ELi4ELi3EEENS4_18smem_ptr_flag_bitsILi16EEENST_INS5_IJNSA_ILi8EEESG_EEENS5_IJSG_SB_EEEEEEEvNS4_8identityES12_S1C_vS1D_EENS_8epilogue10collective6detail29Sm90TmaWarpSpecializedAdapterINS1G_15DefaultEpilogueISI_SJ_SJ_NS1F_6thread17LinearCombinationISI_Li1EffLNS1K_9ScaleType4KindE0ELNS_15FloatRoundStyleE2ESI_EENS1_15EpilogueDefaultEEEEEvvEEEEvNT_6ParamsE:
	.zero		1664


//--------------------- SYMBOLS --------------------------

	.type		.nv.reservedSmem.offset0,@object
	.size		.nv.reservedSmem.offset0,0x4
	.type		__assertfail,@function
